// auto-generated by cutlass_sweep.gemm — config: {"arch": "sm_90", "cluster_m": 1, "cluster_n": 1, "dtype": "bf16", "dtype_b": "bf16", "layout": "nt", "stages": 3, "tile_k": 128, "tile_m": 64, "tile_n": 256}
#include "cutlass/cutlass.h"
#include "cutlass/gemm/collective/collective_builder.hpp"
#include "cutlass/gemm/device/gemm_universal_adapter.h"
#include "cutlass/gemm/kernel/gemm_universal.hpp"
#include "cutlass/epilogue/collective/collective_builder.hpp"

using ElemA = cutlass::bfloat16_t;
using ElemB = cutlass::bfloat16_t;
using ElemCD = cutlass::bfloat16_t;
using Acc  = float;
using TileShape    = cute::Shape<cute::_64, cute::_256, cute::_128>;
using ClusterShape = cute::Shape<cute::_1, cute::_1, cute::_1>;

using CollectiveEpilogue = typename cutlass::epilogue::collective::CollectiveBuilder<
    cutlass::arch::Sm90, cutlass::arch::OpClassTensorOp,
    TileShape, ClusterShape,
    cutlass::epilogue::collective::EpilogueTileAuto,
    Acc, Acc,
    ElemCD, cutlass::layout::RowMajor, 128 / cutlass::sizeof_bits<ElemCD>::value,
    ElemCD, cutlass::layout::RowMajor, 128 / cutlass::sizeof_bits<ElemCD>::value,
    cutlass::epilogue::collective::EpilogueScheduleAuto
  >::CollectiveOp;

using CollectiveMainloop = typename cutlass::gemm::collective::CollectiveBuilder<
    cutlass::arch::Sm90, cutlass::arch::OpClassTensorOp,
    ElemA, cutlass::layout::RowMajor, 128 / cutlass::sizeof_bits<ElemA>::value,
    ElemB, cutlass::layout::ColumnMajor, 128 / cutlass::sizeof_bits<ElemB>::value,
    Acc,
    TileShape, ClusterShape,
    cutlass::gemm::collective::StageCount<3>,
    cutlass::gemm::collective::KernelScheduleAuto
  >::CollectiveOp;

using GemmKernel = cutlass::gemm::kernel::GemmUniversal<
    cute::Shape<int,int,int,int>,
    CollectiveMainloop,
    CollectiveEpilogue
>;
using Gemm = cutlass::gemm::device::GemmUniversalAdapter<GemmKernel>;

// Force the device kernel symbol into the cubin without needing a host main.
auto* _anchor = &cutlass::device_kernel<GemmKernel>;


// ===== COMPILED SASS (sm_90a) =====

	.target	sm_90a

	.elftype	@"ET_EXEC"


//--------------------- .note.nv.tkinfo           --------------------------
	.section	.note.nv.tkinfo,"",@"SHT_NOTE"
	.sectionflags	@"SHF_NOTE_NV_TKINFO"
	.tkinfo
        /*0018*/ 	.word	0x00000002
        /*0030*/ 	.string	""
        /*0030*/ 	.string	"ptxas"
        /*0030*/ 	.string	"Cuda compilation tools, release 13.0, V13.0.88"
        /*0030*/ 	.string	"Build cuda_13.0.r13.0/compiler.36424714_0"
        /*0030*/ 	.string	"-arch sm_90a -m 64 "



//--------------------- .note.nv.cuinfo           --------------------------
	.section	.note.nv.cuinfo,"",@"SHT_NOTE"
	.sectionflags	@"SHF_NOTE_NV_CUINFO"
        /*0018*/ 	.short	0x0002
        /*001a*/ 	.short	0x005a
        /*001c*/ 	.short	0x0082
	.zero		2


//--------------------- .nv.info                  --------------------------
	.section	.nv.info,"",@"SHT_CUDA_INFO"
	.align	4


	//----- nvinfo : EIATTR_REGCOUNT
	.align		4
        /*0000*/ 	.byte	0x04, 0x2f
        /*0002*/ 	.short	(.L_15 - .L_14)
	.align		4
.L_14:
        /*0004*/ 	.word	index@(_ZN7cutlass13device_kernelINS_4gemm6kernel13GemmUniversalIN4cute5tupleIJiiiiEEENS1_10collective13CollectiveMmaINS1_34MainloopSm90TmaGmmaWarpSpecializedILi3ENS5_IJNS4_1CILi1EEESB_SB_EEENS1_32KernelTmaWarpSpecializedPingpongEEENS5_IJNSA_ILi64EEENSA_ILi256EEENSA_ILi128EEEEEENS_10bfloat16_tENS5_IJlSB_lEEESJ_SK_NS4_8TiledMMAINS4_8MMA_AtomIJNS4_4SM904GMMA28MMA_64x256x16_F32BF16BF16_SSILNSO_5MajorE0ELSQ_0ELNSO_7ScaleInE1ELSR_1EEEEEENS4_6LayoutISC_NS5_IJNSA_ILi0EEESV_SV_EEEEENS5_IJNS4_10UnderscoreESY_SY_EEEEENS4_13SM90_TMA_LOADENS4_14ComposedLayoutINS4_7SwizzleILi3ELi4ELi3EEENS4_18smem_ptr_flag_bitsILi16EEENSU_INS5_IJNSA_ILi8EEESF_EEENS5_IJSF_SB_EEEEEEEvNS4_8identityES11_S1B_vS1C_EENS_8epilogue10collective6detail29Sm90TmaWarpSpecializedAdapterINS1F_15DefaultEpilogueISJ_SK_SK_NS1E_6thread17LinearCombinationISJ_Li1EffLNS1J_9ScaleType4KindE0ELNS_15FloatRoundStyleE2ESJ_EENS1_15EpilogueDefaultEEEEEvvEEEEvNT_6ParamsE)
        /*0008*/ 	.word	0x000000a8


	//----- nvinfo : EIATTR_FRAME_SIZE
	.align		4
.L_15:
        /*000c*/ 	.byte	0x04, 0x11
        /*000e*/ 	.short	(.L_17 - .L_16)
	.align		4
.L_16:
        /*0010*/ 	.word	index@(_ZN7cutlass13device_kernelINS_4gemm6kernel13GemmUniversalIN4cute5tupleIJiiiiEEENS1_10collective13CollectiveMmaINS1_34MainloopSm90TmaGmmaWarpSpecializedILi3ENS5_IJNS4_1CILi1EEESB_SB_EEENS1_32KernelTmaWarpSpecializedPingpongEEENS5_IJNSA_ILi64EEENSA_ILi256EEENSA_ILi128EEEEEENS_10bfloat16_tENS5_IJlSB_lEEESJ_SK_NS4_8TiledMMAINS4_8MMA_AtomIJNS4_4SM904GMMA28MMA_64x256x16_F32BF16BF16_SSILNSO_5MajorE0ELSQ_0ELNSO_7ScaleInE1ELSR_1EEEEEENS4_6LayoutISC_NS5_IJNSA_ILi0EEESV_SV_EEEEENS5_IJNS4_10UnderscoreESY_SY_EEEEENS4_13SM90_TMA_LOADENS4_14ComposedLayoutINS4_7SwizzleILi3ELi4ELi3EEENS4_18smem_ptr_flag_bitsILi16EEENSU_INS5_IJNSA_ILi8EEESF_EEENS5_IJSF_SB_EEEEEEEvNS4_8identityES11_S1B_vS1C_EENS_8epilogue10collective6detail29Sm90TmaWarpSpecializedAdapterINS1F_15DefaultEpilogueISJ_SK_SK_NS1E_6thread17LinearCombinationISJ_Li1EffLNS1J_9ScaleType4KindE0ELNS_15FloatRoundStyleE2ESJ_EENS1_15EpilogueDefaultEEEEEvvEEEEvNT_6ParamsE)
        /*0014*/ 	.word	0x00000008


	//----- nvinfo : EIATTR_MIN_STACK_SIZE
	.align		4
.L_17:
        /*0018*/ 	.byte	0x04, 0x12
        /*001a*/ 	.short	(.L_19 - .L_18)
	.align		4
.L_18:
        /*001c*/ 	.word	index@(_ZN7cutlass13device_kernelINS_4gemm6kernel13GemmUniversalIN4cute5tupleIJiiiiEEENS1_10collective13CollectiveMmaINS1_34MainloopSm90TmaGmmaWarpSpecializedILi3ENS5_IJNS4_1CILi1EEESB_SB_EEENS1_32KernelTmaWarpSpecializedPingpongEEENS5_IJNSA_ILi64EEENSA_ILi256EEENSA_ILi128EEEEEENS_10bfloat16_tENS5_IJlSB_lEEESJ_SK_NS4_8TiledMMAINS4_8MMA_AtomIJNS4_4SM904GMMA28MMA_64x256x16_F32BF16BF16_SSILNSO_5MajorE0ELSQ_0ELNSO_7ScaleInE1ELSR_1EEEEEENS4_6LayoutISC_NS5_IJNSA_ILi0EEESV_SV_EEEEENS5_IJNS4_10UnderscoreESY_SY_EEEEENS4_13SM90_TMA_LOADENS4_14ComposedLayoutINS4_7SwizzleILi3ELi4ELi3EEENS4_18smem_ptr_flag_bitsILi16EEENSU_INS5_IJNSA_ILi8EEESF_EEENS5_IJSF_SB_EEEEEEEvNS4_8identityES11_S1B_vS1C_EENS_8epilogue10collective6detail29Sm90TmaWarpSpecializedAdapterINS1F_15DefaultEpilogueISJ_SK_SK_NS1E_6thread17LinearCombinationISJ_Li1EffLNS1J_9ScaleType4KindE0ELNS_15FloatRoundStyleE2ESJ_EENS1_15EpilogueDefaultEEEEEvvEEEEvNT_6ParamsE)
        /*0020*/ 	.word	0x00000008
.L_19:


//--------------------- .nv.compat                --------------------------
	.section	.nv.compat,"",@"SHT_CUDA_COMPAT_INFO"
	.align	4
        /*0000*/ 	.byte	0x02, 0x09, 0x01, 0x00, 0x02, 0x02, 0x04, 0x00, 0x02, 0x05, 0x05, 0x00, 0x03, 0x07, 0x01, 0x01
        /*0010*/ 	.byte	0x02, 0x03, 0x01, 0x00, 0x02, 0x06, 0x01, 0x00, 0x04, 0x0b, 0x08, 0x00, 0x00, 0x00, 0x00, 0x00
        /*0020*/ 	.byte	0x00, 0x00, 0x00, 0x00


//--------------------- .nv.info._ZN7cutlass13device_kernelINS_4gemm6kernel13GemmUniversalIN4cute5tupleIJiiiiEEENS1_10collective13CollectiveMmaINS1_34MainloopSm90TmaGmmaWarpSpecializedILi3ENS5_IJNS4_1CILi1EEESB_SB_EEENS1_32KernelTmaWarpSpecializedPingpongEEENS5_IJNSA_ILi64EEENSA_ILi256EEENSA_ILi128EEEEEENS_10bfloat16_tENS5_IJlSB_lEEESJ_SK_NS4_8TiledMMAINS4_8MMA_AtomIJNS4_4SM904GMMA28MMA_64x256x16_F32BF16BF16_SSILNSO_5MajorE0ELSQ_0ELNSO_7ScaleInE1ELSR_1EEEEEENS4_6LayoutISC_NS5_IJNSA_ILi0EEESV_SV_EEEEENS5_IJNS4_10UnderscoreESY_SY_EEEEENS4_13SM90_TMA_LOADENS4_14ComposedLayoutINS4_7SwizzleILi3ELi4ELi3EEENS4_18smem_ptr_flag_bitsILi16EEENSU_INS5_IJNSA_ILi8EEESF_EEENS5_IJSF_SB_EEEEEEEvNS4_8identityES11_S1B_vS1C_EENS_8epilogue10collective6detail29Sm90TmaWarpSpecializedAdapterINS1F_15DefaultEpilogueISJ_SK_SK_NS1E_6thread17LinearCombinationISJ_Li1EffLNS1J_9ScaleType4KindE0ELNS_15FloatRoundStyleE2ESJ_EENS1_15EpilogueDefaultEEEEEvvEEEEvNT_6ParamsE --------------------------
	.section	.nv.info._ZN7cutlass13device_kernelINS_4gemm6kernel13GemmUniversalIN4cute5tupleIJiiiiEEENS1_10collective13CollectiveMmaINS1_34MainloopSm90TmaGmmaWarpSpecializedILi3ENS5_IJNS4_1CILi1EEESB_SB_EEENS1_32KernelTmaWarpSpecializedPingpongEEENS5_IJNSA_ILi64EEENSA_ILi256EEENSA_ILi128EEEEEENS_10bfloat16_tENS5_IJlSB_lEEESJ_SK_NS4_8TiledMMAINS4_8MMA_AtomIJNS4_4SM904GMMA28MMA_64x256x16_F32BF16BF16_SSILNSO_5MajorE0ELSQ_0ELNSO_7ScaleInE1ELSR_1EEEEEENS4_6LayoutISC_NS5_IJNSA_ILi0EEESV_SV_EEEEENS5_IJNS4_10UnderscoreESY_SY_EEEEENS4_13SM90_TMA_LOADENS4_14ComposedLayoutINS4_7SwizzleILi3ELi4ELi3EEENS4_18smem_ptr_flag_bitsILi16EEENSU_INS5_IJNSA_ILi8EEESF_EEENS5_IJSF_SB_EEEEEEEvNS4_8identityES11_S1B_vS1C_EENS_8epilogue10collective6detail29Sm90TmaWarpSpecializedAdapterINS1F_15DefaultEpilogueISJ_SK_SK_NS1E_6thread17LinearCombinationISJ_Li1EffLNS1J_9ScaleType4KindE0ELNS_15FloatRoundStyleE2ESJ_EENS1_15EpilogueDefaultEEEEEvvEEEEvNT_6ParamsE,"",@"SHT_CUDA_INFO"
	.sectionflags	@""
	.align	4


	//----- nvinfo : EIATTR_CUDA_API_VERSION
	.align		4
        /*0000*/ 	.byte	0x04, 0x37
        /*0002*/ 	.short	(.L_21 - .L_20)
.L_20:
        /*0004*/ 	.word	0x00000082


	//----- nvinfo : EIATTR_KPARAM_INFO
	.align		4
.L_21:
        /*0008*/ 	.byte	0x04, 0x17
        /*000a*/ 	.short	(.L_23 - .L_22)
.L_22:
        /*000c*/ 	.word	0x00000000
        /*0010*/ 	.short	0x0000
        /*0012*/ 	.short	0x0070
        /*0014*/ 	.byte	0x00, 0xf0, 0x01, 0x10


	//----- nvinfo : EIATTR_SPARSE_MMA_MASK
	.align		4
.L_23:
        /*0018*/ 	.byte	0x03, 0x50
        /*001a*/ 	.short	0x0000


	//----- nvinfo : EIATTR_MAXREG_COUNT
	.align		4
        /*001c*/ 	.byte	0x03, 0x1b
        /*001e*/ 	.short	0x00a8


	//----- nvinfo : EIATTR_NUM_BARRIERS
	.align		4
        /*0020*/ 	.byte	0x02, 0x4c
        /*0022*/ 	.byte	0x01
	.zero		1


	//----- nvinfo : EIATTR_EXTERNS
	.align		4
        /*0024*/ 	.byte	0x04, 0x0f
        /*0026*/ 	.short	(.L_25 - .L_24)


	//   ....[0]....
	.align		4
.L_24:
        /*0028*/ 	.word	index@(__assertfail)


	//----- nvinfo : EIATTR_ANNOTATIONS
	.align		4
.L_25:
        /*002c*/ 	.byte	0x04, 0x55
        /*002e*/ 	.short	(.L_27 - .L_26)


	//   ....[0]....
.L_26:
        /*0030*/ 	.word	0x00000001
        /*0034*/ 	.byte	0xb0, 0x0a, 0x00, 0x00, 0x01, 0x00, 0x00, 0x00, 0xa0, 0xa0, 0x00, 0x00, 0x01, 0x00, 0x00, 0x00
        /*0044*/ 	.byte	0x70, 0xad, 0x00, 0x00


	//----- nvinfo : EIATTR_MERCURY_ISA_VERSION
	.align		4
.L_27:
        /*0048*/ 	.byte	0x03, 0x5f
        /*004a*/ 	.short	0x0101


	//----- nvinfo : EIATTR_INT_WARP_WIDE_INSTR_OFFSETS
	.align		4
        /*004c*/ 	.byte	0x04, 0x31
        /*004e*/ 	.short	(.L_29 - .L_28)


	//   ....[0]....
.L_28:
        /*0050*/ 	.word	0x000003c0


	//   ....[1]....
        /*0054*/ 	.word	0x000003e0


	//   ....[2]....
        /*0058*/ 	.word	0x00000460


	//   ....[3]....
        /*005c*/ 	.word	0x00000470


	//   ....[4]....
        /*0060*/ 	.word	0x00000480


	//   ....[5]....
        /*0064*/ 	.word	0x000004a0


	//   ....[6]....
        /*0068*/ 	.word	0x00000530


	//   ....[7]....
        /*006c*/ 	.word	0x00000550


	//----- nvinfo : EIATTR_COOP_GROUP_MASK_REGIDS
	.align		4
.L_29:
        /*0070*/ 	.byte	0x04, 0x29
        /*0072*/ 	.short	(.L_31 - .L_30)


	//   ....[0]....
.L_30:
        /*0074*/ 	.word	0xffffffff


	//   ....[1]....
        /*0078*/ 	.word	0xffffffff


	//   ....[2]....
        /*007c*/ 	.word	0xffffffff


	//   ....[3]....
        /*0080*/ 	.word	0xffffffff


	//   ....[4]....
        /*0084*/ 	.word	0xffffffff


	//   ....[5]....
        /*0088*/ 	.word	0xffffffff


	//----- nvinfo : EIATTR_COOP_GROUP_INSTR_OFFSETS
	.align		4
.L_31:
        /*008c*/ 	.byte	0x04, 0x28
        /*008e*/ 	.short	(.L_33 - .L_32)


	//   ....[0]....
.L_32:
        /*0090*/ 	.word	0x00000070


	//   ....[1]....
        /*0094*/ 	.word	0x00000080


	//   ....[2]....
        /*0098*/ 	.word	0x00000140


	//   ....[3]....
        /*009c*/ 	.word	0x000002b0


	//   ....[4]....
        /*00a0*/ 	.word	0x000002f0


	//   ....[5]....
        /*00a4*/ 	.word	0x00000340


	//----- nvinfo : EIATTR_REG_RECONFIG
	.align		4
.L_33:
        /*00a8*/ 	.byte	0x01, 0x54
	.zero		2


	//----- nvinfo : EIATTR_SYSCALL_OFFSETS
	.align		4
        /*00ac*/ 	.byte	0x04, 0x46
        /*00ae*/ 	.short	(.L_35 - .L_34)


	//   ....[0]....
.L_34:
        /*00b0*/ 	.word	0x00001560


	//----- nvinfo : EIATTR_MBARRIER_INSTR_OFFSETS
	.align		4
.L_35:
        /*00b4*/ 	.byte	0x04, 0x39
        /*00b6*/ 	.short	(.L_37 - .L_36)


	//   ....[0]....
.L_36:
        /*00b8*/ 	.word	0x00000240
        /*00bc*/ 	.word	0x000000ff
        /*00c0*/ 	.word	0x00000000
        /*00c4*/ 	.short	0x0100
        /*00c6*/ 	.byte	0x08
	.zero		1


	//   ....[1]....
        /*00c8*/ 	.word	0x00000250
        /*00cc*/ 	.word	0x000000ff
        /*00d0*/ 	.word	0x00000018
        /*00d4*/ 	.short	0x0100
        /*00d6*/ 	.byte	0x08
	.zero		1


	//   ....[2]....
        /*00d8*/ 	.word	0x00000260
        /*00dc*/ 	.word	0x000000ff
        /*00e0*/ 	.word	0x00000008
        /*00e4*/ 	.short	0x0100
        /*00e6*/ 	.byte	0x08
	.zero		1


	//   ....[3]....
        /*00e8*/ 	.word	0x00000270
        /*00ec*/ 	.word	0x000000ff
        /*00f0*/ 	.word	0x00000020
        /*00f4*/ 	.short	0x0100
        /*00f6*/ 	.byte	0x08
	.zero		1


	//   ....[4]....
        /*00f8*/ 	.word	0x00000280
        /*00fc*/ 	.word	0x000000ff
        /*0100*/ 	.word	0x00000010
        /*0104*/ 	.short	0x0100
        /*0106*/ 	.byte	0x08
	.zero		1


	//   ....[5]....
        /*0108*/ 	.word	0x00000290
        /*010c*/ 	.word	0x000000ff
        /*0110*/ 	.word	0x00000028
        /*0114*/ 	.short	0x0100
        /*0116*/ 	.byte	0x08
	.zero		1


	//   ....[6]....
        /*0118*/ 	.word	0x00000590
        /*011c*/ 	.word	0x000000ff
        /*0120*/ 	.word	0x00000060
        /*0124*/ 	.short	0x0100
        /*0126*/ 	.byte	0x08
	.zero		1


	//   ....[7]....
        /*0128*/ 	.word	0x00000600
        /*012c*/ 	.word	0x000000ff
        /*0130*/ 	.word	0x00000068
        /*0134*/ 	.short	0x0100
        /*0136*/ 	.byte	0x08
	.zero		1


	//   ....[8]....
        /*0138*/ 	.word	0x00000620
        /*013c*/ 	.word	0x000000ff
        /*0140*/ 	.word	0x00000040
        /*0144*/ 	.short	0x0100
        /*0146*/ 	.byte	0x09
	.zero		1


	//   ....[9]....
        /*0148*/ 	.word	0x00000630
        /*014c*/ 	.word	0x000000ff
        /*0150*/ 	.word	0x00000048
        /*0154*/ 	.short	0x0100
        /*0156*/ 	.byte	0x09
	.zero		1


	//   ....[10]....
        /*0158*/ 	.word	0x00000640
        /*015c*/ 	.word	0x000000ff
        /*0160*/ 	.word	0x00000050
        /*0164*/ 	.short	0x0100
        /*0166*/ 	.byte	0x09
	.zero		1


	//   ....[11]....
        /*0168*/ 	.word	0x00000650
        /*016c*/ 	.word	0x000000ff
        /*0170*/ 	.word	0x00000058
        /*0174*/ 	.short	0x0100
        /*0176*/ 	.byte	0x09
	.zero		1


	//   ....[12]....
        /*0178*/ 	.word	0x00001440
        /*017c*/ 	.word	0x0000009d
        /*0180*/ 	.word	0x00000000
        /*0184*/ 	.short	0x010a
        /*0186*/ 	.byte	0x2a
	.zero		1


	//   ....[13]....
        /*0188*/ 	.word	0x000015e0
        /*018c*/ 	.word	0x00000003
        /*0190*/ 	.word	0x00000000
        /*0194*/ 	.short	0x010a
        /*0196*/ 	.byte	0x3f
	.zero		1


	//   ....[14]....
        /*0198*/ 	.word	0x00001640
        /*019c*/ 	.word	0x00000003
        /*01a0*/ 	.word	0x00000000
        /*01a4*/ 	.short	0x010a
        /*01a6*/ 	.byte	0x3f
	.zero		1


	//   ....[15]....
        /*01a8*/ 	.word	0x00001bd0
        /*01ac*/ 	.word	0x000000ff
        /*01b0*/ 	.word	0x00000000
        /*01b4*/ 	.short	0x010a
        /*01b6*/ 	.byte	0x08
	.zero		1


	//   ....[16]....
        /*01b8*/ 	.word	0x00001c10
        /*01bc*/ 	.word	0x000000ff
        /*01c0*/ 	.word	0x00000000
        /*01c4*/ 	.short	0x010a
        /*01c6*/ 	.byte	0x08
	.zero		1


	//   ....[17]....
        /*01c8*/ 	.word	0x000020a0
        /*01cc*/ 	.word	0x000000ff
        /*01d0*/ 	.word	0x00000000
        /*01d4*/ 	.short	0x0101
        /*01d6*/ 	.byte	0x08
	.zero		1


	//   ....[18]....
        /*01d8*/ 	.word	0x00002190
        /*01dc*/ 	.word	0x0000009e
        /*01e0*/ 	.word	0x00000000
        /*01e4*/ 	.short	0x0101
        /*01e6*/ 	.byte	0x2d
	.zero		1


	//   ....[19]....
        /*01e8*/ 	.word	0x00002260
        /*01ec*/ 	.word	0x000000ff
        /*01f0*/ 	.word	0x00000000
        /*01f4*/ 	.short	0x0101
        /*01f6*/ 	.byte	0x06
	.zero		1


	//   ....[20]....
        /*01f8*/ 	.word	0x00002310
        /*01fc*/ 	.word	0x0000009d
        /*0200*/ 	.word	0x00000010
        /*0204*/ 	.short	0x010a
        /*0206*/ 	.byte	0x2a
	.zero		1


	//   ....[21]....
        /*0208*/ 	.word	0x0000a0c0
        /*020c*/ 	.word	0x000000a0
        /*0210*/ 	.word	0x00000000
        /*0214*/ 	.short	0x0101
        /*0216*/ 	.byte	0x2d
	.zero		1


	//   ....[22]....
        /*0218*/ 	.word	0x0000aa20
        /*021c*/ 	.word	0x0000000a
        /*0220*/ 	.word	0x00000018
        /*0224*/ 	.short	0x010a
        /*0226*/ 	.byte	0x3f
	.zero		1


	//   ....[23]....
        /*0228*/ 	.word	0x0000ae80
        /*022c*/ 	.word	0x00000005
        /*0230*/ 	.word	0x00000068
        /*0234*/ 	.short	0x0101
        /*0236*/ 	.byte	0x3f
	.zero		1


	//   ....[24]....
        /*0238*/ 	.word	0x0000b600
        /*023c*/ 	.word	0x00000009
        /*0240*/ 	.word	0x00000000
        /*0244*/ 	.short	0x010a
        /*0246*/ 	.byte	0x3f
	.zero		1


	//   ....[25]....
        /*0248*/ 	.word	0x0000b680
        /*024c*/ 	.word	0x00000006
        /*0250*/ 	.word	0x00000000
        /*0254*/ 	.short	0x010a
        /*0256*/ 	.byte	0x3f
	.zero		1


	//   ....[26]....
        /*0258*/ 	.word	0x0000b710
        /*025c*/ 	.word	0x00000003
        /*0260*/ 	.word	0x00000000
        /*0264*/ 	.short	0x010a
        /*0266*/ 	.byte	0x3f
	.zero		1


	//   ....[27]....
        /*0268*/ 	.word	0x0000b770
        /*026c*/ 	.word	0x0000009f
        /*0270*/ 	.word	0x00000000
        /*0274*/ 	.short	0x010a
        /*0276*/ 	.byte	0x3f
	.zero		1


	//   ....[28]....
        /*0278*/ 	.word	0x0000b7c0
        /*027c*/ 	.word	0x00000003
        /*0280*/ 	.word	0x00000000
        /*0284*/ 	.short	0x010a
        /*0286*/ 	.byte	0x3f
	.zero		1


	//   ....[29]....
        /*0288*/ 	.word	0x0000b820
        /*028c*/ 	.word	0x00000004
        /*0290*/ 	.word	0x00000000
        /*0294*/ 	.short	0x010a
        /*0296*/ 	.byte	0x3f
	.zero		1


	//   ....[30]....
        /*0298*/ 	.word	0x0000b870
        /*029c*/ 	.word	0x0000009f
        /*02a0*/ 	.word	0x00000010
        /*02a4*/ 	.short	0x010a
        /*02a6*/ 	.byte	0x3f
	.zero		1


	//   ....[31]....
        /*02a8*/ 	.word	0x0000b940
        /*02ac*/ 	.word	0x0000000a
        /*02b0*/ 	.word	0x00000018
        /*02b4*/ 	.short	0x010a
        /*02b6*/ 	.byte	0x3f
	.zero		1


	//   ....[32]....
        /*02b8*/ 	.word	0x0000ba10
        /*02bc*/ 	.word	0x00000009
        /*02c0*/ 	.word	0x00000000
        /*02c4*/ 	.short	0x010a
        /*02c6*/ 	.byte	0x3f
	.zero		1


	//   ....[33]....
        /*02c8*/ 	.word	0x0000ba60
        /*02cc*/ 	.word	0x00000006
        /*02d0*/ 	.word	0x00000000
        /*02d4*/ 	.short	0x010a
        /*02d6*/ 	.byte	0x3f
	.zero		1


	//----- nvinfo : EIATTR_NUM_MBARRIERS
	.align		4
.L_37:
        /*02d8*/ 	.byte	0x03, 0x38
        /*02da*/ 	.short	0x000c


	//----- nvinfo : EIATTR_EXIT_INSTR_OFFSETS
	.align		4
        /*02dc*/ 	.byte	0x04, 0x1c
        /*02de*/ 	.short	(.L_39 - .L_38)


	//   ....[0]....
.L_38:
        /*02e0*/ 	.word	0x00001160


	//   ....[1]....
        /*02e4*/ 	.word	0x000011c0


	//   ....[2]....
        /*02e8*/ 	.word	0x0000a750


	//   ....[3]....
        /*02ec*/ 	.word	0x0000a780


	//   ....[4]....
        /*02f0*/ 	.word	0x0000b760


	//----- nvinfo : EIATTR_MAX_THREADS
	.align		4
.L_39:
        /*02f4*/ 	.byte	0x04, 0x05
        /*02f6*/ 	.short	(.L_41 - .L_40)
.L_40:
        /*02f8*/ 	.word	0x00000180
        /*02fc*/ 	.word	0x00000001
        /*0300*/ 	.word	0x00000001


	//----- nvinfo : EIATTR_CRS_STACK_SIZE
	.align		4
.L_41:
        /*0304*/ 	.byte	0x04, 0x1e
        /*0306*/ 	.short	(.L_43 - .L_42)
.L_42:
        /*0308*/ 	.word	0x00000000


	//----- nvinfo : EIATTR_CBANK_PARAM_SIZE
	.align		4
.L_43:
        /*030c*/ 	.byte	0x03, 0x19
        /*030e*/ 	.short	0x0470


	//----- nvinfo : EIATTR_PARAM_CBANK
	.align		4
        /*0310*/ 	.byte	0x04, 0x0a
        /*0312*/ 	.short	(.L_45 - .L_44)
	.align		4
.L_44:
        /*0314*/ 	.word	index@(.nv.constant0._ZN7cutlass13device_kernelINS_4gemm6kernel13GemmUniversalIN4cute5tupleIJiiiiEEENS1_10collective13CollectiveMmaINS1_34MainloopSm90TmaGmmaWarpSpecializedILi3ENS5_IJNS4_1CILi1EEESB_SB_EEENS1_32KernelTmaWarpSpecializedPingpongEEENS5_IJNSA_ILi64EEENSA_ILi256EEENSA_ILi128EEEEEENS_10bfloat16_tENS5_IJlSB_lEEESJ_SK_NS4_8TiledMMAINS4_8MMA_AtomIJNS4_4SM904GMMA28MMA_64x256x16_F32BF16BF16_SSILNSO_5MajorE0ELSQ_0ELNSO_7ScaleInE1ELSR_1EEEEEENS4_6LayoutISC_NS5_IJNSA_ILi0EEESV_SV_EEEEENS5_IJNS4_10UnderscoreESY_SY_EEEEENS4_13SM90_TMA_LOADENS4_14ComposedLayoutINS4_7SwizzleILi3ELi4ELi3EEENS4_18smem_ptr_flag_bitsILi16EEENSU_INS5_IJNSA_ILi8EEESF_EEENS5_IJSF_SB_EEEEEEEvNS4_8identityES11_S1B_vS1C_EENS_8epilogue10collective6detail29Sm90TmaWarpSpecializedAdapterINS1F_15DefaultEpilogueISJ_SK_SK_NS1E_6thread17LinearCombinationISJ_Li1EffLNS1J_9ScaleType4KindE0ELNS_15FloatRoundStyleE2ESJ_EENS1_15EpilogueDefaultEEEEEvvEEEEvNT_6ParamsE)
        /*0318*/ 	.short	0x0210
        /*031a*/ 	.short	0x0470


	//----- nvinfo : EIATTR_SW_WAR
	.align		4
.L_45:
        /*031c*/ 	.byte	0x04, 0x36
        /*031e*/ 	.short	(.L_47 - .L_46)
.L_46:
        /*0320*/ 	.word	0x00000008
.L_47:


//--------------------- .nv.callgraph             --------------------------
	.section	.nv.callgraph,"",@"SHT_CUDA_CALLGRAPH"
	.align	4
	.sectionentsize	8
	.align		4
        /*0000*/ 	.word	0x00000000
	.align		4
        /*0004*/ 	.word	0xffffffff
	.align		4
        /*0008*/ 	.word	index@(_ZN7cutlass13device_kernelINS_4gemm6kernel13GemmUniversalIN4cute5tupleIJiiiiEEENS1_10collective13CollectiveMmaINS1_34MainloopSm90TmaGmmaWarpSpecializedILi3ENS5_IJNS4_1CILi1EEESB_SB_EEENS1_32KernelTmaWarpSpecializedPingpongEEENS5_IJNSA_ILi64EEENSA_ILi256EEENSA_ILi128EEEEEENS_10bfloat16_tENS5_IJlSB_lEEESJ_SK_NS4_8TiledMMAINS4_8MMA_AtomIJNS4_4SM904GMMA28MMA_64x256x16_F32BF16BF16_SSILNSO_5MajorE0ELSQ_0ELNSO_7ScaleInE1ELSR_1EEEEEENS4_6LayoutISC_NS5_IJNSA_ILi0EEESV_SV_EEEEENS5_IJNS4_10UnderscoreESY_SY_EEEEENS4_13SM90_TMA_LOADENS4_14ComposedLayoutINS4_7SwizzleILi3ELi4ELi3EEENS4_18smem_ptr_flag_bitsILi16EEENSU_INS5_IJNSA_ILi8EEESF_EEENS5_IJSF_SB_EEEEEEEvNS4_8identityES11_S1B_vS1C_EENS_8epilogue10collective6detail29Sm90TmaWarpSpecializedAdapterINS1F_15DefaultEpilogueISJ_SK_SK_NS1E_6thread17LinearCombinationISJ_Li1EffLNS1J_9ScaleType4KindE0ELNS_15FloatRoundStyleE2ESJ_EENS1_15EpilogueDefaultEEEEEvvEEEEvNT_6ParamsE)
	.align		4
        /*000c*/ 	.word	index@(__assertfail)
	.align		4
        /*0010*/ 	.word	0x00000000
	.align		4
        /*0014*/ 	.word	0xfffffffe
	.align		4
        /*0018*/ 	.word	0x00000000
	.align		4
        /*001c*/ 	.word	0xfffffffd
	.align		4
        /*0020*/ 	.word	0x00000000
	.align		4
        /*0024*/ 	.word	0xfffffffc


//--------------------- .nv.constant4             --------------------------
	.section	.nv.constant4,"a",@progbits
	.align	8
	.align		8
.nv.constant4:
        /*0000*/ 	.dword	__assertfail
	.align		8
        /*0008*/ 	.dword	__unnamed_1
	.align		8
        /*0010*/ 	.dword	_ZN40_INTERNAL_c3ef34ae_4_k_cu_2b8b9d50_156724cuda3std3__45__cpo5beginE
	.align		8
        /*0018*/ 	.dword	_ZN40_INTERNAL_c3ef34ae_4_k_cu_2b8b9d50_156724cuda3std3__45__cpo3endE
	.align		8
        /*0020*/ 	.dword	_ZN40_INTERNAL_c3ef34ae_4_k_cu_2b8b9d50_156724cuda3std3__45__cpo6cbeginE
	.align		8
        /*0028*/ 	.dword	_ZN40_INTERNAL_c3ef34ae_4_k_cu_2b8b9d50_156724cuda3std3__45__cpo4cendE
	.align		8
        /*0030*/ 	.dword	_ZN40_INTERNAL_c3ef34ae_4_k_cu_2b8b9d50_156724cuda3std3__442_GLOBAL__N__c3ef34ae_4_k_cu_2b8b9d50_156726ignoreE
	.align		8
        /*0038*/ 	.dword	_ZN40_INTERNAL_c3ef34ae_4_k_cu_2b8b9d50_156724cuda3std3__419piecewise_constructE
	.align		8
        /*0040*/ 	.dword	_ZN40_INTERNAL_c3ef34ae_4_k_cu_2b8b9d50_156724cuda3std3__48in_placeE
	.align		8
        /*0048*/ 	.dword	_ZN40_INTERNAL_c3ef34ae_4_k_cu_2b8b9d50_156724cuda3std6ranges3__45__cpo4swapE
	.align		8
        /*0050*/ 	.dword	_ZN40_INTERNAL_c3ef34ae_4_k_cu_2b8b9d50_156724cuda3std6ranges3__45__cpo9iter_moveE
	.align		8
        /*0058*/ 	.dword	_ZN40_INTERNAL_c3ef34ae_4_k_cu_2b8b9d50_156724cute7productE
	.align		8
        /*0060*/ 	.dword	_ZN40_INTERNAL_c3ef34ae_4_k_cu_2b8b9d50_156724cute1_E
	.align		8
        /*0068*/ 	.dword	$str$22
	.align		8
        /*0070*/ 	.dword	$str$23


//--------------------- .text._ZN7cutlass13device_kernelINS_4gemm6kernel13GemmUniversalIN4cute5tupleIJiiiiEEENS1_10collective13CollectiveMmaINS1_34MainloopSm90TmaGmmaWarpSpecializedILi3ENS5_IJNS4_1CILi1EEESB_SB_EEENS1_32KernelTmaWarpSpecializedPingpongEEENS5_IJNSA_ILi64EEENSA_ILi256EEENSA_ILi128EEEEEENS_10bfloat16_tENS5_IJlSB_lEEESJ_SK_NS4_8TiledMMAINS4_8MMA_AtomIJNS4_4SM904GMMA28MMA_64x256x16_F32BF16BF16_SSILNSO_5MajorE0ELSQ_0ELNSO_7ScaleInE1ELSR_1EEEEEENS4_6LayoutISC_NS5_IJNSA_ILi0EEESV_SV_EEEEENS5_IJNS4_10UnderscoreESY_SY_EEEEENS4_13SM90_TMA_LOADENS4_14ComposedLayoutINS4_7SwizzleILi3ELi4ELi3EEENS4_18smem_ptr_flag_bitsILi16EEENSU_INS5_IJNSA_ILi8EEESF_EEENS5_IJSF_SB_EEEEEEEvNS4_8identityES11_S1B_vS1C_EENS_8epilogue10collective6detail29Sm90TmaWarpSpecializedAdapterINS1F_15DefaultEpilogueISJ_SK_SK_NS1E_6thread17LinearCombinationISJ_Li1EffLNS1J_9ScaleType4KindE0ELNS_15FloatRoundStyleE2ESJ_EENS1_15EpilogueDefaultEEEEEvvEEEEvNT_6ParamsE --------------------------
	.section	.text._ZN7cutlass13device_kernelINS_4gemm6kernel13GemmUniversalIN4cute5tupleIJiiiiEEENS1_10collective13CollectiveMmaINS1_34MainloopSm90TmaGmmaWarpSpecializedILi3ENS5_IJNS4_1CILi1EEESB_SB_EEENS1_32KernelTmaWarpSpecializedPingpongEEENS5_IJNSA_ILi64EEENSA_ILi256EEENSA_ILi128EEEEEENS_10bfloat16_tENS5_IJlSB_lEEESJ_SK_NS4_8TiledMMAINS4_8MMA_AtomIJNS4_4SM904GMMA28MMA_64x256x16_F32BF16BF16_SSILNSO_5MajorE0ELSQ_0ELNSO_7ScaleInE1ELSR_1EEEEEENS4_6LayoutISC_NS5_IJNSA_ILi0EEESV_SV_EEEEENS5_IJNS4_10UnderscoreESY_SY_EEEEENS4_13SM90_TMA_LOADENS4_14ComposedLayoutINS4_7SwizzleILi3ELi4ELi3EEENS4_18smem_ptr_flag_bitsILi16EEENSU_INS5_IJNSA_ILi8EEESF_EEENS5_IJSF_SB_EEEEEEEvNS4_8identityES11_S1B_vS1C_EENS_8epilogue10collective6detail29Sm90TmaWarpSpecializedAdapterINS1F_15DefaultEpilogueISJ_SK_SK_NS1E_6thread17LinearCombinationISJ_Li1EffLNS1J_9ScaleType4KindE0ELNS_15FloatRoundStyleE2ESJ_EENS1_15EpilogueDefaultEEEEEvvEEEEvNT_6ParamsE,"ax",@progbits
	.align	128
.text._ZN7cutlass13device_kernelINS_4gemm6kernel13GemmUniversalIN4cute5tupleIJiiiiEEENS1_10collective13CollectiveMmaINS1_34MainloopSm90TmaGmmaWarpSpecializedILi3ENS5_IJNS4_1CILi1EEESB_SB_EEENS1_32KernelTmaWarpSpecializedPingpongEEENS5_IJNSA_ILi64EEENSA_ILi256EEENSA_ILi128EEEEEENS_10bfloat16_tENS5_IJlSB_lEEESJ_SK_NS4_8TiledMMAINS4_8MMA_AtomIJNS4_4SM904GMMA28MMA_64x256x16_F32BF16BF16_SSILNSO_5MajorE0ELSQ_0ELNSO_7ScaleInE1ELSR_1EEEEEENS4_6LayoutISC_NS5_IJNSA_ILi0EEESV_SV_EEEEENS5_IJNS4_10UnderscoreESY_SY_EEEEENS4_13SM90_TMA_LOADENS4_14ComposedLayoutINS4_7SwizzleILi3ELi4ELi3EEENS4_18smem_ptr_flag_bitsILi16EEENSU_INS5_IJNSA_ILi8EEESF_EEENS5_IJSF_SB_EEEEEEEvNS4_8identityES11_S1B_vS1C_EENS_8epilogue10collective6detail29Sm90TmaWarpSpecializedAdapterINS1F_15DefaultEpilogueISJ_SK_SK_NS1E_6thread17LinearCombinationISJ_Li1EffLNS1J_9ScaleType4KindE0ELNS_15FloatRoundStyleE2ESJ_EENS1_15EpilogueDefaultEEEEEvvEEEEvNT_6ParamsE:
        .type           _ZN7cutlass13device_kernelINS_4gemm6kernel13GemmUniversalIN4cute5tupleIJiiiiEEENS1_10collective13CollectiveMmaINS1_34MainloopSm90TmaGmmaWarpSpecializedILi3ENS5_IJNS4_1CILi1EEESB_SB_EEENS1_32KernelTmaWarpSpecializedPingpongEEENS5_IJNSA_ILi64EEENSA_ILi256EEENSA_ILi128EEEEEENS_10bfloat16_tENS5_IJlSB_lEEESJ_SK_NS4_8TiledMMAINS4_8MMA_AtomIJNS4_4SM904GMMA28MMA_64x256x16_F32BF16BF16_SSILNSO_5MajorE0ELSQ_0ELNSO_7ScaleInE1ELSR_1EEEEEENS4_6LayoutISC_NS5_IJNSA_ILi0EEESV_SV_EEEEENS5_IJNS4_10UnderscoreESY_SY_EEEEENS4_13SM90_TMA_LOADENS4_14ComposedLayoutINS4_7SwizzleILi3ELi4ELi3EEENS4_18smem_ptr_flag_bitsILi16EEENSU_INS5_IJNSA_ILi8EEESF_EEENS5_IJSF_SB_EEEEEEEvNS4_8identityES11_S1B_vS1C_EENS_8epilogue10collective6detail29Sm90TmaWarpSpecializedAdapterINS1F_15DefaultEpilogueISJ_SK_SK_NS1E_6thread17LinearCombinationISJ_Li1EffLNS1J_9ScaleType4KindE0ELNS_15FloatRoundStyleE2ESJ_EENS1_15EpilogueDefaultEEEEEvvEEEEvNT_6ParamsE,@function
        .size           _ZN7cutlass13device_kernelINS_4gemm6kernel13GemmUniversalIN4cute5tupleIJiiiiEEENS1_10collective13CollectiveMmaINS1_34MainloopSm90TmaGmmaWarpSpecializedILi3ENS5_IJNS4_1CILi1EEESB_SB_EEENS1_32KernelTmaWarpSpecializedPingpongEEENS5_IJNSA_ILi64EEENSA_ILi256EEENSA_ILi128EEEEEENS_10bfloat16_tENS5_IJlSB_lEEESJ_SK_NS4_8TiledMMAINS4_8MMA_AtomIJNS4_4SM904GMMA28MMA_64x256x16_F32BF16BF16_SSILNSO_5MajorE0ELSQ_0ELNSO_7ScaleInE1ELSR_1EEEEEENS4_6LayoutISC_NS5_IJNSA_ILi0EEESV_SV_EEEEENS5_IJNS4_10UnderscoreESY_SY_EEEEENS4_13SM90_TMA_LOADENS4_14ComposedLayoutINS4_7SwizzleILi3ELi4ELi3EEENS4_18smem_ptr_flag_bitsILi16EEENSU_INS5_IJNSA_ILi8EEESF_EEENS5_IJSF_SB_EEEEEEEvNS4_8identityES11_S1B_vS1C_EENS_8epilogue10collective6detail29Sm90TmaWarpSpecializedAdapterINS1F_15DefaultEpilogueISJ_SK_SK_NS1E_6thread17LinearCombinationISJ_Li1EffLNS1J_9ScaleType4KindE0ELNS_15FloatRoundStyleE2ESJ_EENS1_15EpilogueDefaultEEEEEvvEEEEvNT_6ParamsE,(.L_x_323 - _ZN7cutlass13device_kernelINS_4gemm6kernel13GemmUniversalIN4cute5tupleIJiiiiEEENS1_10collective13CollectiveMmaINS1_34MainloopSm90TmaGmmaWarpSpecializedILi3ENS5_IJNS4_1CILi1EEESB_SB_EEENS1_32KernelTmaWarpSpecializedPingpongEEENS5_IJNSA_ILi64EEENSA_ILi256EEENSA_ILi128EEEEEENS_10bfloat16_tENS5_IJlSB_lEEESJ_SK_NS4_8TiledMMAINS4_8MMA_AtomIJNS4_4SM904GMMA28MMA_64x256x16_F32BF16BF16_SSILNSO_5MajorE0ELSQ_0ELNSO_7ScaleInE1ELSR_1EEEEEENS4_6LayoutISC_NS5_IJNSA_ILi0EEESV_SV_EEEEENS5_IJNS4_10UnderscoreESY_SY_EEEEENS4_13SM90_TMA_LOADENS4_14ComposedLayoutINS4_7SwizzleILi3ELi4ELi3EEENS4_18smem_ptr_flag_bitsILi16EEENSU_INS5_IJNSA_ILi8EEESF_EEENS5_IJSF_SB_EEEEEEEvNS4_8identityES11_S1B_vS1C_EENS_8epilogue10collective6detail29Sm90TmaWarpSpecializedAdapterINS1F_15DefaultEpilogueISJ_SK_SK_NS1E_6thread17LinearCombinationISJ_Li1EffLNS1J_9ScaleType4KindE0ELNS_15FloatRoundStyleE2ESJ_EENS1_15EpilogueDefaultEEEEEvvEEEEvNT_6ParamsE)
        .other          _ZN7cutlass13device_kernelINS_4gemm6kernel13GemmUniversalIN4cute5tupleIJiiiiEEENS1_10collective13CollectiveMmaINS1_34MainloopSm90TmaGmmaWarpSpecializedILi3ENS5_IJNS4_1CILi1EEESB_SB_EEENS1_32KernelTmaWarpSpecializedPingpongEEENS5_IJNSA_ILi64EEENSA_ILi256EEENSA_ILi128EEEEEENS_10bfloat16_tENS5_IJlSB_lEEESJ_SK_NS4_8TiledMMAINS4_8MMA_AtomIJNS4_4SM904GMMA28MMA_64x256x16_F32BF16BF16_SSILNSO_5MajorE0ELSQ_0ELNSO_7ScaleInE1ELSR_1EEEEEENS4_6LayoutISC_NS5_IJNSA_ILi0EEESV_SV_EEEEENS5_IJNS4_10UnderscoreESY_SY_EEEEENS4_13SM90_TMA_LOADENS4_14ComposedLayoutINS4_7SwizzleILi3ELi4ELi3EEENS4_18smem_ptr_flag_bitsILi16EEENSU_INS5_IJNSA_ILi8EEESF_EEENS5_IJSF_SB_EEEEEEEvNS4_8identityES11_S1B_vS1C_EENS_8epilogue10collective6detail29Sm90TmaWarpSpecializedAdapterINS1F_15DefaultEpilogueISJ_SK_SK_NS1E_6thread17LinearCombinationISJ_Li1EffLNS1J_9ScaleType4KindE0ELNS_15FloatRoundStyleE2ESJ_EENS1_15EpilogueDefaultEEEEEvvEEEEvNT_6ParamsE,@"STO_CUDA_ENTRY STV_DEFAULT"
_ZN7cutlass13device_kernelINS_4gemm6kernel13GemmUniversalIN4cute5tupleIJiiiiEEENS1_10collective13CollectiveMmaINS1_34MainloopSm90TmaGmmaWarpSpecializedILi3ENS5_IJNS4_1CILi1EEESB_SB_EEENS1_32KernelTmaWarpSpecializedPingpongEEENS5_IJNSA_ILi64EEENSA_ILi256EEENSA_ILi128EEEEEENS_10bfloat16_tENS5_IJlSB_lEEESJ_SK_NS4_8TiledMMAINS4_8MMA_AtomIJNS4_4SM904GMMA28MMA_64x256x16_F32BF16BF16_SSILNSO_5MajorE0ELSQ_0ELNSO_7ScaleInE1ELSR_1EEEEEENS4_6LayoutISC_NS5_IJNSA_ILi0EEESV_SV_EEEEENS5_IJNS4_10UnderscoreESY_SY_EEEEENS4_13SM90_TMA_LOADENS4_14ComposedLayoutINS4_7SwizzleILi3ELi4ELi3EEENS4_18smem_ptr_flag_bitsILi16EEENSU_INS5_IJNSA_ILi8EEESF_EEENS5_IJSF_SB_EEEEEEEvNS4_8identityES11_S1B_vS1C_EENS_8epilogue10collective6detail29Sm90TmaWarpSpecializedAdapterINS1F_15DefaultEpilogueISJ_SK_SK_NS1E_6thread17LinearCombinationISJ_Li1EffLNS1J_9ScaleType4KindE0ELNS_15FloatRoundStyleE2ESJ_EENS1_15EpilogueDefaultEEEEEvvEEEEvNT_6ParamsE:
[----:B------:R-:W0:Y:S02]  /*0000*/  LDC R1, c[0x0][0x28] ;  /* 0x00000a00ff017b82 */ /* 0x000e240000000800 */
[----:B0-----:R-:W-:Y:S01]  /*0010*/  VIADD R1, R1, 0xfffffff8 ;  /* 0xfffffff801017836 */ /* 0x001fe20000000000 */
[----:B------:R-:W0:Y:S01]  /*0020*/  S2R R4, SR_TID.X ;  /* 0x0000000000047919 */ /* 0x000e220000002100 */
[----:B------:R-:W-:Y:S01]  /*0030*/  ELECT P0, URZ, PT ;  /* 0x00000000003f782f */ /* 0x000fe20003800000 */
[----:B------:R-:W-:Y:S01]  /*0040*/  BSSY B0, `(.L_x_0) ;  /* 0x000000f000007945 */ /* 0x000fe20003800000 */
[--C-:B0-----:R-:W-:Y:S02]  /*0050*/  SHF.R.U32.HI R0, RZ, 0x5, R4.reuse ;  /* 0x00000005ff007819 */ /* 0x101fe40000011604 */
[----:B------:R-:W-:-:S03]  /*0060*/  SHF.R.U32.HI R5, RZ, 0x7, R4 ;  /* 0x00000007ff057819 */ /* 0x000fc60000011604 */
[----:B------:R-:W0:Y:S04]  /*0070*/  SHFL.IDX PT, R2, R0, RZ, 0x1f ;  /* 0x00001fff00027589 */ /* 0x000e2800000e0000 */
[----:B------:R1:W2:Y:S01]  /*0080*/  SHFL.IDX PT, R8, R5, RZ, 0x1f ;  /* 0x00001fff05087589 */ /* 0x0002a200000e0000 */
[----:B0-----:R-:W-:-:S13]  /*0090*/  ISETP.NE.OR P0, PT, R2, RZ, !P0 ;  /* 0x000000ff0200720c */ /* 0x001fda0004705670 */
[----:B-12---:R-:W-:Y:S05]  /*00a0*/  @P0 BRA `(.L_x_1) ;  /* 0x0000000000200947 */ /* 0x006fea0003800000 */
[----:B------:R-:W-:Y:S02]  /*00b0*/  ULDC.64 UR4, c[0x0][0x198] ;  /* 0x0000660000047ab9 */ /* 0x000fe40000000a00 */
[----:B------:R-:W-:Y:S02]  /*00c0*/  UIADD3 UR6, UP0, UR4, 0xf0, URZ ;  /* 0x000000f004067890 */ /* 0x000fe4000ff1e03f */
[----:B------:R-:W-:Y:S02]  /*00d0*/  UIADD3 UR4, UP1, UR4, 0x1f0, URZ ;  /* 0x000001f004047890 */ /* 0x000fe4000ff3e03f */
[----:B------:R-:W-:Y:S02]  /*00e0*/  UIADD3.X UR7, URZ, UR5, URZ, UP0, !UPT ;  /* 0x000000053f077290 */ /* 0x000fe400087fe43f */
[----:B------:R-:W-:-:S07]  /*00f0*/  UIADD3.X UR5, URZ, UR5, URZ, UP1, !UPT ;  /* 0x000000053f057290 */ /* 0x000fce0008ffe43f */
[----:B------:R0:W-:Y:S02]  /*0100*/  UTMACCTL.PF [UR6] ;  /* 0x00000000060079b9 */ /* 0x0001e40008040000 */
[----:B------:R0:W-:Y:S02]  /*0110*/  UTMACCTL.PF [UR4] ;  /* 0x00000000040079b9 */ /* 0x0001e40008040000 */
[----:B0-----:R-:W-:Y:S01]  /*0120*/  NOP ;  /* 0x0000000000007918 */ /* 0x001fe20000000000 */
.L_x_1:
[----:B------:R-:W-:Y:S05]  /*0130*/  BSYNC B0 ;  /* 0x0000000000007941 */ /* 0x000fea0003800000 */
.L_x_0:
[----:B------:R-:W0:Y:S02]  /*0140*/  SHFL.IDX PT, R3, R0, RZ, 0x1f ;  /* 0x00001fff00037589 */ /* 0x000e2400000e0000 */
[----:B0-----:R-:W-:-:S13]  /*0150*/  ISETP.NE.AND P0, PT, R3, RZ, PT ;  /* 0x000000ff0300720c */ /* 0x001fda0003f05270 */
[----:B------:R-:W-:Y:S05]  /*0160*/  @P0 BRA `(.L_x_2) ;  /* 0x0000000000500947 */ /* 0x000fea0003800000 */
[----:B------:R-:W0:Y:S01]  /*0170*/  S2UR UR8, SR_CgaCtaId ;  /* 0x00000000000879c3 */ /* 0x000e220000008800 */
[----:B------:R-:W-:Y:S01]  /*0180*/  UMOV UR4, 0x400 ;  /* 0x0000040000047882 */ /* 0x000fe20000000000 */
[----:B------:R-:W-:Y:S01]  /*0190*/  UMOV UR5, 0x1 ;  /* 0x0000000100057882 */ /* 0x000fe20000000000 */
[----:B------:R-:W-:Y:S01]  /*01a0*/  UMOV UR6, 0x80 ;  /* 0x0000008000067882 */ /* 0x000fe20000000000 */
[----:B------:R-:W-:Y:S01]  /*01b0*/  ELECT P0, URZ, PT ;  /* 0x00000000003f782f */ /* 0x000fe20003800000 */
[----:B------:R-:W-:-:S04]  /*01c0*/  UIADD3 UR6, -UR6, 0x100000, URZ ;  /* 0x0010000006067890 */ /* 0x000fc8000fffe13f */
[----:B------:R-:W-:Y:S02]  /*01d0*/  USHF.L.U32 UR7, UR6, 0xb, URZ ;  /* 0x0000000b06077899 */ /* 0x000fe4000800063f */
[----:B------:R-:W-:Y:S02]  /*01e0*/  USHF.L.U32 UR6, UR6, 0x1, URZ ;  /* 0x0000000106067899 */ /* 0x000fe4000800063f */
[----:B0-----:R-:W-:Y:S02]  /*01f0*/  ULEA UR8, UR8, UR4, 0x18 ;  /* 0x0000000408087291 */ /* 0x001fe4000f8ec03f */
[----:B------:R-:W-:-:S04]  /*0200*/  UIADD3 UR4, -UR5, 0x100000, URZ ;  /* 0x0010000005047890 */ /* 0x000fc8000fffe13f */
[----:B------:R-:W-:Y:S02]  /*0210*/  USHF.L.U32 UR5, UR4, 0xb, URZ ;  /* 0x0000000b04057899 */ /* 0x000fe4000800063f */
[----:B------:R-:W-:Y:S01]  /*0220*/  USHF.L.U32 UR4, UR4, 0x1, URZ ;  /* 0x0000000104047899 */ /* 0x000fe2000800063f */
[----:B------:R-:W0:Y:S11]  /*0230*/  FENCE.VIEW.ASYNC.S ;  /* 0x00000000000073c6 */ /* 0x000e360000000000 */
[----:B0-----:R0:W1:Y:S01]  /*0240*/  SYNCS.EXCH.64 URZ, [UR8], UR4 ;  /* 0x00000004083f75b2 */ /* 0x0010620008000100 */
[----:B------:R0:W2:Y:S01]  /*0250*/  SYNCS.EXCH.64 URZ, [UR8+0x18], UR6 ;  /* 0x00001806083f75b2 */ /* 0x0000a20008000100 */
[----:B------:R0:W3:Y:S01]  /*0260*/  SYNCS.EXCH.64 URZ, [UR8+0x8], UR4 ;  /* 0x00000804083f75b2 */ /* 0x0000e20008000100 */
[----:B------:R0:W4:Y:S01]  /*0270*/  SYNCS.EXCH.64 URZ, [UR8+0x20], UR6 ;  /* 0x00002006083f75b2 */ /* 0x0001220008000100 */
[----:B------:R0:W0:Y:S01]  /*0280*/  SYNCS.EXCH.64 URZ, [UR8+0x10], UR4 ;  /* 0x00001004083f75b2 */ /* 0x0000220008000100 */
[----:B------:R0:W0:Y:S01]  /*0290*/  SYNCS.EXCH.64 URZ, [UR8+0x28], UR6 ;  /* 0x00002806083f75b2 */ /* 0x0000220008000100 */
[----:B------:R-:W-:Y:S01]  /*02a0*/  NOP ;  /* 0x0000000000007918 */ /* 0x000fe20000000000 */
.L_x_2:
[----:B------:R-:W5:Y:S01]  /*02b0*/  SHFL.IDX PT, R6, R0, RZ, 0x1f ;  /* 0x00001fff00067589 */ /* 0x000f6200000e0000 */
[----:B------:R-:W-:Y:S01]  /*02c0*/  ELECT P0, URZ, PT ;  /* 0x00000000003f782f */ /* 0x000fe20003800000 */
[----:B------:R-:W-:Y:S01]  /*02d0*/  NOP ;  /* 0x0000000000007918 */ /* 0x000fe20000000000 */
[----:B------:R-:W-:Y:S01]  /*02e0*/  ELECT P1, URZ, PT ;  /* 0x00000000003f782f */ /* 0x000fe20003820000 */
[----:B------:R-:W1:Y:S01]  /*02f0*/  SHFL.IDX PT, R3, R0, RZ, 0x1f ;  /* 0x00001fff00037589 */ /* 0x000e6200000e0000 */
[----:B0-----:R-:W-:Y:S01]  /*0300*/  UMOV UR4, 0x20 ;  /* 0x0000002000047882 */ /* 0x001fe20000000000 */
[----:B------:R-:W-:Y:S01]  /*0310*/  UMOV UR11, 0x80 ;  /* 0x00000080000b7882 */ /* 0x000fe20000000000 */
[----:B------:R-:W-:Y:S01]  /*0320*/  NOP ;  /* 0x0000000000007918 */ /* 0x000fe20000000000 */
[C---:B------:R-:W-:Y:S01]  /*0330*/  VIADD R33, R8.reuse, 0xffffffff ;  /* 0xffffffff08217836 */ /* 0x040fe20000000000 */
[----:B------:R-:W0:Y:S01]  /*0340*/  SHFL.IDX PT, R5, R5, RZ, 0x1f ;  /* 0x00001fff05057589 */ /* 0x000e2200000e0000 */
[----:B------:R-:W-:Y:S01]  /*0350*/  ULDC.64 UR36, c[0x0][0x208] ;  /* 0x0000820000247ab9 */ /* 0x000fe20000000a00 */
[----:B------:R-:W-:-:S02]  /*0360*/  ISETP.NE.AND P2, PT, R8, RZ, PT ;  /* 0x000000ff0800720c */ /* 0x000fc40003f45270 */
[----:B------:R-:W-:Y:S02]  /*0370*/  ISETP.GE.U32.AND P3, PT, R33, 0x2, PT ;  /* 0x000000022100780c */ /* 0x000fe40003f66070 */
[----:B-----5:R-:W-:Y:S02]  /*0380*/  ISETP.NE.OR P0, PT, R6, RZ, !P0 ;  /* 0x000000ff0600720c */ /* 0x020fe40004705670 */
[----:B-1----:R-:W-:Y:S02]  /*0390*/  ISETP.NE.OR P1, PT, R3, RZ, !P1 ;  /* 0x000000ff0300720c */ /* 0x002fe40004f25670 */
[----:B------:R-:W-:-:S04]  /*03a0*/  SHF.R.S32.HI R3, RZ, 0x1f, R2 ;  /* 0x0000001fff037819 */ /* 0x000fc80000011402 */
[----:B------:R-:W-:-:S05]  /*03b0*/  LEA.HI R3, R3, R2, RZ, 0x2 ;  /* 0x0000000203037211 */ /* 0x000fca00078f10ff */
[----:B------:R-:W-:Y:S01]  /*03c0*/  VOTEU.ALL UP0, P0 ;  /* 0x00000000003f7886 */ /* 0x000fe20000000000 */
[----:B------:R-:W-:Y:S01]  /*03d0*/  LOP3.LUT R3, R3, 0xfffffffc, RZ, 0xc0, !PT ;  /* 0xfffffffc03037812 */ /* 0x000fe200078ec0ff */
[----:B------:R-:W-:-:S03]  /*03e0*/  VOTEU.ALL UP1, P1 ;  /* 0x00000000003f7886 */ /* 0x000fc60000820000 */
[----:B------:R-:W1:Y:S01]  /*03f0*/  @!UP0 S2UR UR7, SR_CgaCtaId ;  /* 0x00000000000789c3 */ /* 0x000e620000008800 */
[----:B------:R-:W-:Y:S01]  /*0400*/  @!UP0 UMOV UR6, 0x400 ;  /* 0x0000040000068882 */ /* 0x000fe20000000000 */
[----:B------:R-:W-:-:S04]  /*0410*/  @!UP0 UIADD3 UR4, -UR4, 0x100000, URZ ;  /* 0x0010000004048890 */ /* 0x000fc8000fffe13f */
[----:B------:R-:W-:Y:S02]  /*0420*/  @!UP0 USHF.L.U32 UR5, UR4, 0xb, URZ ;  /* 0x0000000b04058899 */ /* 0x000fe4000800063f */
[----:B------:R-:W-:Y:S01]  /*0430*/  @!UP0 USHF.L.U32 UR4, UR4, 0x1, URZ ;  /* 0x0000000104048899 */ /* 0x000fe2000800063f */
[----:B------:R-:W-:Y:S01]  /*0440*/  IMAD.IADD R0, R2, 0x1, -R3 ;  /* 0x0000000102007824 */ /* 0x000fe200078e0a03 */
[----:B------:R-:W-:Y:S01]  /*0450*/  @!UP1 UMOV UR9, 0x400 ;  /* 0x0000040000099882 */ /* 0x000fe20000000000 */
[----:B------:R-:W-:Y:S01]  /*0460*/  VOTEU.ALL UP2, P1 ;  /* 0x00000000003f7886 */ /* 0x000fe20000840000 */
[----:B------:R-:W-:Y:S01]  /*0470*/  VOTEU.ALL UP3, P1 ;  /* 0x00000000003f7886 */ /* 0x000fe20000860000 */
[----:B------:R-:W-:Y:S01]  /*0480*/  VOTEU.ALL UP4, P1 ;  /* 0x00000000003f7886 */ /* 0x000fe20000880000 */
[----:B------:R-:W5:Y:S01]  /*0490*/  @!UP1 S2UR UR10, SR_CgaCtaId ;  /* 0x00000000000a99c3 */ /* 0x000f620000008800 */
[----:B------:R-:W-:Y:S01]  /*04a0*/  VOTEU.ALL UP5, P1 ;  /* 0x00000000003f7886 */ /* 0x000fe200008a0000 */
[----:B------:R-:W-:-:S04]  /*04b0*/  SHF.R.S32.HI R3, RZ, 0x1f, R4 ;  /* 0x0000001fff037819 */ /* 0x000fc80000011404 */
[----:B------:R-:W-:-:S04]  /*04c0*/  LEA.HI R3, R3, R4, RZ, 0x7 ;  /* 0x0000000403037211 */ /* 0x000fc800078f38ff */
[----:B------:R-:W-:-:S05]  /*04d0*/  LOP3.LUT R3, R3, 0xffffff80, RZ, 0xc0, !PT ;  /* 0xffffff8003037812 */ /* 0x000fca00078ec0ff */
[----:B------:R-:W-:Y:S01]  /*04e0*/  IMAD.IADD R3, R4, 0x1, -R3 ;  /* 0x0000000104037824 */ /* 0x000fe200078e0a03 */
[----:B-1----:R-:W-:Y:S02]  /*04f0*/  @!UP0 ULEA UR8, UR7, UR6, 0x18 ;  /* 0x0000000607088291 */ /* 0x002fe4000f8ec03f */
[----:B------:R-:W-:-:S04]  /*0500*/  @!UP1 UIADD3 UR6, -UR11, 0x100000, URZ ;  /* 0x001000000b069890 */ /* 0x000fc8000fffe13f */
[----:B------:R-:W-:Y:S02]  /*0510*/  @!UP1 USHF.L.U32 UR7, UR6, 0xb, URZ ;  /* 0x0000000b06079899 */ /* 0x000fe4000800063f */
[----:B------:R-:W-:Y:S01]  /*0520*/  @!UP1 USHF.L.U32 UR6, UR6, 0x1, URZ ;  /* 0x0000000106069899 */ /* 0x000fe2000800063f */
[----:B------:R-:W-:Y:S01]  /*0530*/  VOTEU.ALL UP0, P0 ;  /* 0x00000000003f7886 */ /* 0x000fe20000000000 */
[----:B-----5:R-:W-:Y:S01]  /*0540*/  @!UP1 ULEA UR9, UR10, UR9, 0x18 ;  /* 0x000000090a099291 */ /* 0x020fe2000f8ec03f */
[----:B------:R-:W-:Y:S02]  /*0550*/  VOTEU.ALL UP1, P0 ;  /* 0x00000000003f7886 */ /* 0x000fe40000020000 */
[----:B------:R-:W-:Y:S01]  /*0560*/  ULDC.64 UR10, c[0x0][0x598] ;  /* 0x00016600000a7ab9 */ /* 0x000fe20000000a00 */
[----:B------:R-:W-:Y:S01]  /*0570*/  ISETP.NE.AND P0, PT, R0, 0x3, PT ;  /* 0x000000030000780c */ /* 0x000fe20003f05270 */
[----:B------:R-:W1:Y:S02]  /*0580*/  FENCE.VIEW.ASYNC.S ;  /* 0x00000000000073c6 */ /* 0x000e640000000000 */
[----:B-1----:R1:W2:Y:S01]  /*0590*/  @!UP0 SYNCS.EXCH.64 URZ, [UR8+0x60], UR4 ;  /* 0x00006004083f85b2 */ /* 0x0022a20008000100 */
[----:B------:R-:W-:-:S02]  /*05a0*/  ISETP.NE.U32.AND P1, PT, RZ, UR10, PT ;  /* 0x0000000aff007c0c */ /* 0x000fc4000bf25070 */
[----:B------:R-:W-:Y:S02]  /*05b0*/  ISETP.EQ.OR P0, PT, R0, RZ, !P0 ;  /* 0x000000ff0000720c */ /* 0x000fe40004702670 */
[----:B------:R-:W-:Y:S02]  /*05c0*/  ISETP.NE.AND.EX P1, PT, RZ, UR11, PT, P1 ;  /* 0x0000000bff007c0c */ /* 0x000fe4000bf25310 */
[----:B------:R-:W-:-:S04]  /*05d0*/  ISETP.EQ.AND P0, PT, R8, RZ, P0 ;  /* 0x000000ff0800720c */ /* 0x000fc80000702270 */
[----:B------:R-:W-:-:S04]  /*05e0*/  SEL R16, RZ, 0x1, !P0 ;  /* 0x00000001ff107807 */ /* 0x000fc80004000000 */
[----:B------:R-:W-:Y:S01]  /*05f0*/  SEL R16, R16, 0x2, P3 ;  /* 0x0000000210107807 */ /* 0x000fe20001800000 */
[----:B------:R1:W2:Y:S01]  /*0600*/  @!UP1 SYNCS.EXCH.64 URZ, [UR8+0x68], UR4 ;  /* 0x00006804083f95b2 */ /* 0x0002a20008000100 */
[----:B------:R-:W-:Y:S01]  /*0610*/  NOP ;  /* 0x0000000000007918 */ /* 0x000fe20000000000 */
[----:B------:R1:W2:Y:S01]  /*0620*/  @!UP2 SYNCS.EXCH.64 URZ, [UR9+0x40], UR6 ;  /* 0x00004006093fa5b2 */ /* 0x0002a20008000100 */
[----:B------:R1:W2:Y:S01]  /*0630*/  @!UP3 SYNCS.EXCH.64 URZ, [UR9+0x48], UR6 ;  /* 0x00004806093fb5b2 */ /* 0x0002a20008000100 */
[----:B------:R1:W2:Y:S01]  /*0640*/  @!UP4 SYNCS.EXCH.64 URZ, [UR9+0x50], UR6 ;  /* 0x00005006093fc5b2 */ /* 0x0002a20008000100 */
[----:B------:R1:W2:Y:S01]  /*0650*/  @!UP5 SYNCS.EXCH.64 URZ, [UR9+0x58], UR6 ;  /* 0x00005806093fd5b2 */ /* 0x0002a20008000100 */
[----:B------:R-:W-:Y:S01]  /*0660*/  NOP ;  /* 0x0000000000007918 */ /* 0x000fe20000000000 */
[----:B--234-:R-:W-:Y:S06]  /*0670*/  BAR.SYNC.DEFER_BLOCKING 0x0 ;  /* 0x0000000000007b1d */ /* 0x01cfec0000010000 */
[----:B01----:R-:W-:Y:S05]  /*0680*/  @!P1 BRA `(.L_x_3) ;  /* 0x00000000001c9947 */ /* 0x003fea0003800000 */
[----:B------:R-:W0:Y:S02]  /*0690*/  LDC.64 R6, c[0x0][0x598] ;  /* 0x00016600ff067b82 */ /* 0x000e240000000a00 */
[----:B0-----:R-:W2:Y:S02]  /*06a0*/  LDG.E.64 R6, desc[UR36][R6.64] ;  /* 0x0000002406067981 */ /* 0x001ea4000c1e1b00 */
[----:B--2---:R-:W-:-:S04]  /*06b0*/  ISETP.NE.U32.AND P0, PT, R6, RZ, PT ;  /* 0x000000ff0600720c */ /* 0x004fc80003f05070 */
[----:B------:R-:W-:-:S13]  /*06c0*/  ISETP.NE.AND.EX P0, PT, R7, RZ, PT, P0 ;  /* 0x000000ff0700720c */ /* 0x000fda0003f05300 */
[----:B------:R-:W-:Y:S05]  /*06d0*/  @!P0 BRA `(.L_x_3) ;  /* 0x0000000000088947 */ /* 0x000fea0003800000 */
[----:B------:R1:W5:Y:S01]  /*06e0*/  LD.E R153, desc[UR36][R6.64] ;  /* 0x0000002406997980 */ /* 0x000362000c101900 */
[----:B------:R-:W-:Y:S05]  /*06f0*/  BRA `(.L_x_4) ;  /* 0x0000000000247947 */ /* 0x000fea0003800000 */
.L_x_3:
[----:B------:R-:W-:Y:S02]  /*0700*/  ULDC.64 UR4, c[0x0][0x588] ;  /* 0x0001620000047ab9 */ /* 0x000fe40000000a00 */
[----:B------:R-:W-:-:S04]  /*0710*/  ISETP.NE.U32.AND P0, PT, RZ, UR4, PT ;  /* 0x00000004ff007c0c */ /* 0x000fc8000bf05070 */
[----:B------:R-:W-:-:S13]  /*0720*/  ISETP.NE.AND.EX P0, PT, RZ, UR5, PT, P0 ;  /* 0x00000005ff007c0c */ /* 0x000fda000bf05300 */
[----:B------:R-:W-:Y:S05]  /*0730*/  @!P0 BRA `(.L_x_5) ;  /* 0x00000000000c8947 */ /* 0x000fea0003800000 */
[----:B------:R-:W0:Y:S02]  /*0740*/  LDC.64 R6, c[0x0][0x588] ;  /* 0x00016200ff067b82 */ /* 0x000e240000000a00 */
[----:B0-----:R0:W5:Y:S01]  /*0750*/  LDG.E R153, desc[UR36][R6.64] ;  /* 0x0000002406997981 */ /* 0x001162000c1e1900 */
[----:B------:R-:W-:Y:S05]  /*0760*/  BRA `(.L_x_4) ;  /* 0x0000000000087947 */ /* 0x000fea0003800000 */
.L_x_5:
[----:B------:R-:W-:Y:S02]  /*0770*/  ULDC UR4, c[0x0][0x580] ;  /* 0x0001600000047ab9 */ /* 0x000fe40000000800 */
[----:B------:R-:W-:-:S07]  /*0780*/  IMAD.U32 R153, RZ, RZ, UR4 ;  /* 0x00000004ff997e24 */ /* 0x000fce000f8e00ff */
.L_x_4:
[----:B------:R-:W-:Y:S02]  /*0790*/  ULDC.64 UR4, c[0x0][0x5a0] ;  /* 0x0001680000047ab9 */ /* 0x000fe40000000a00 */
[----:B------:R-:W-:-:S04]  /*07a0*/  ISETP.NE.U32.AND P0, PT, RZ, UR4, PT ;  /* 0x00000004ff007c0c */ /* 0x000fc8000bf05070 */
[----:B------:R-:W-:-:S13]  /*07b0*/  ISETP.NE.AND.EX P0, PT, RZ, UR5, PT, P0 ;  /* 0x00000005ff007c0c */ /* 0x000fda000bf05300 */
[----:B------:R-:W-:Y:S05]  /*07c0*/  @!P0 BRA `(.L_x_6) ;  /* 0x00000000001c8947 */ /* 0x000fea0003800000 */
[----:B01----:R-:W0:Y:S02]  /*07d0*/  LDC.64 R6, c[0x0][0x5a0] ;  /* 0x00016800ff067b82 */ /* 0x003e240000000a00 */
[----:B0-----:R-:W2:Y:S02]  /*07e0*/  LDG.E.64 R6, desc[UR36][R6.64] ;  /* 0x0000002406067981 */ /* 0x001ea4000c1e1b00 */
[----:B--2---:R-:W-:-:S04]  /*07f0*/  ISETP.NE.U32.AND P0, PT, R6, RZ, PT ;  /* 0x000000ff0600720c */ /* 0x004fc80003f05070 */
[----:B------:R-:W-:-:S13]  /*0800*/  ISETP.NE.AND.EX P0, PT, R7, RZ, PT, P0 ;  /* 0x000000ff0700720c */ /* 0x000fda0003f05300 */
[----:B------:R-:W-:Y:S05]  /*0810*/  @!P0 BRA `(.L_x_6) ;  /* 0x0000000000088947 */ /* 0x000fea0003800000 */
[----:B------:R3:W5:Y:S01]  /*0820*/  LD.E R152, desc[UR36][R6.64] ;  /* 0x0000002406987980 */ /* 0x000762000c101900 */
[----:B------:R-:W-:Y:S05]  /*0830*/  BRA `(.L_x_7) ;  /* 0x0000000000247947 */ /* 0x000fea0003800000 */
.L_x_6:
[----:B------:R-:W-:Y:S02]  /*0840*/  ULDC.64 UR4, c[0x0][0x590] ;  /* 0x0001640000047ab9 */ /* 0x000fe40000000a00 */
[----:B------:R-:W-:-:S04]  /*0850*/  ISETP.NE.U32.AND P0, PT, RZ, UR4, PT ;  /* 0x00000004ff007c0c */ /* 0x000fc8000bf05070 */
[----:B------:R-:W-:-:S13]  /*0860*/  ISETP.NE.AND.EX P0, PT, RZ, UR5, PT, P0 ;  /* 0x00000005ff007c0c */ /* 0x000fda000bf05300 */
[----:B------:R-:W-:Y:S05]  /*0870*/  @!P0 BRA `(.L_x_8) ;  /* 0x00000000000c8947 */ /* 0x000fea0003800000 */
[----:B01----:R-:W0:Y:S02]  /*0880*/  LDC.64 R6, c[0x0][0x590] ;  /* 0x00016400ff067b82 */ /* 0x003e240000000a00 */
[----:B0-----:R2:W5:Y:S01]  /*0890*/  LDG.E R152, desc[UR36][R6.64] ;  /* 0x0000002406987981 */ /* 0x001562000c1e1900 */
[----:B------:R-:W-:Y:S05]  /*08a0*/  BRA `(.L_x_7) ;  /* 0x0000000000087947 */ /* 0x000fea0003800000 */
.L_x_8:
[----:B------:R-:W-:Y:S02]  /*08b0*/  ULDC UR4, c[0x0][0x584] ;  /* 0x0001610000047ab9 */ /* 0x000fe40000000800 */
[----:B------:R-:W-:-:S07]  /*08c0*/  IMAD.U32 R152, RZ, RZ, UR4 ;  /* 0x00000004ff987e24 */ /* 0x000fce000f8e00ff */
.L_x_7:
[----:B------:R-:W4:Y:S01]  /*08d0*/  LDC R2, c[0x0][0x65c] ;  /* 0x00019700ff027b82 */ /* 0x000f220000000800 */
[----:B------:R-:W4:Y:S01]  /*08e0*/  S2R R14, SR_CTAID.Y ;  /* 0x00000000000e7919 */ /* 0x000f220000002600 */
[----:B------:R-:W-:Y:S01]  /*08f0*/  ULDC UR6, c[0x0][0x28c] ;  /* 0x0000a30000067ab9 */ /* 0x000fe20000000800 */
[----:B------:R-:W-:Y:S01]  /*0900*/  ISETP.NE.AND P0, PT, R8, 0x2, PT ;  /* 0x000000020800780c */ /* 0x000fe20003f05270 */
[----:B------:R-:W-:Y:S01]  /*0910*/  UIADD3 UR6, UR6, 0x7f, URZ ;  /* 0x0000007f06067890 */ /* 0x000fe2000fffe03f */
[----:B0123--:R-:W0:Y:S01]  /*0920*/  S2R R6, SR_CTAID.X ;  /* 0x0000000000067919 */ /* 0x00fe220000002500 */
[----:B------:R-:W-:Y:S01]  /*0930*/  IMAD.MOV.U32 R7, RZ, RZ, RZ ;  /* 0x000000ffff077224 */ /* 0x000fe200078e00ff */
[----:B------:R-:W-:Y:S01]  /*0940*/  UMOV UR38, URZ ;  /* 0x0000003f00267c82 */ /* 0x000fe20008000000 */
[----:B------:R-:W-:Y:S01]  /*0950*/  USHF.R.S32.HI UR7, URZ, 0x1f, UR6 ;  /* 0x0000001f3f077899 */ /* 0x000fe20008011406 */
[----:B------:R-:W-:Y:S01]  /*0960*/  UMOV UR39, URZ ;  /* 0x0000003f00277c82 */ /* 0x000fe20008000000 */
[----:B------:R-:W-:-:S02]  /*0970*/  ULDC.64 UR8, c[0x0][0x650] ;  /* 0x0001940000087ab9 */ /* 0x000fc40000000a00 */
[----:B------:R-:W-:-:S04]  /*0980*/  ULEA.HI UR7, UR7, UR6, URZ, 0x7 ;  /* 0x0000000607077291 */ /* 0x000fc8000f8f383f */
[----:B------:R-:W-:Y:S01]  /*0990*/  USHF.R.S32.HI UR40, URZ, 0x7, UR7 ;  /* 0x000000073f287899 */ /* 0x000fe20008011407 */
[----:B----4-:R-:W-:-:S13]  /*09a0*/  ISETP.NE.AND P1, PT, R2, 0x1, PT ;  /* 0x000000010200780c */ /* 0x010fda0003f25270 */
[----:B------:R-:W0:Y:S01]  /*09b0*/  @P1 LDC R19, c[0x0][0x10] ;  /* 0x00000400ff131b82 */ /* 0x000e220000000800 */
[----:B------:R-:W-:Y:S02]  /*09c0*/  @P1 IMAD.MOV.U32 R8, RZ, RZ, R14 ;  /* 0x000000ffff081224 */ /* 0x000fe400078e000e */
[----:B------:R-:W-:Y:S02]  /*09d0*/  @P1 IMAD.MOV.U32 R9, RZ, RZ, RZ ;  /* 0x000000ffff091224 */ /* 0x000fe400078e00ff */
[----:B------:R-:W-:-:S03]  /*09e0*/  @P1 IMAD.MOV.U32 R17, RZ, RZ, RZ ;  /* 0x000000ffff111224 */ /* 0x000fc600078e00ff */
[----:B------:R-:W1:Y:S01]  /*09f0*/  @!P1 LDC R11, c[0x0][0xc] ;  /* 0x00000300ff0b9b82 */ /* 0x000e620000000800 */
[----:B------:R-:W-:Y:S01]  /*0a00*/  ULDC UR4, c[0x0][0xc] ;  /* 0x0000030000047ab9 */ /* 0x000fe20000000800 */
[----:B------:R-:W-:Y:S02]  /*0a10*/  ULDC UR5, c[0x0][0x10] ;  /* 0x0000040000057ab9 */ /* 0x000fe40000000800 */
[----:B------:R-:W-:-:S04]  /*0a20*/  UIMAD.WIDE.U32 UR4, UR4, UR5, URZ ;  /* 0x00000005040472a5 */ /* 0x000fc8000f8e003f */
[----:B------:R-:W2:Y:S01]  /*0a30*/  LDC R2, c[0x0][0x14] ;  /* 0x00000500ff027b82 */ /* 0x000ea20000000800 */
[----:B0-----:R-:W-:-:S04]  /*0a40*/  @P1 IMAD.WIDE.U32 R18, R6, R19, R8 ;  /* 0x0000001306121225 */ /* 0x001fc800078e0008 */
[----:B------:R-:W-:Y:S02]  /*0a50*/  @P1 IMAD.IADD R17, R19, 0x1, R17 ;  /* 0x0000000113111824 */ /* 0x000fe400078e0211 */
[----:B-1----:R-:W-:-:S04]  /*0a60*/  @!P1 IMAD.WIDE.U32 R8, R11, R14, R6 ;  /* 0x0000000e0b089225 */ /* 0x002fc800078e0006 */
[----:B------:R-:W-:Y:S02]  /*0a70*/  @!P1 IMAD.MOV.U32 R18, RZ, RZ, R8 ;  /* 0x000000ffff129224 */ /* 0x000fe400078e0008 */
[----:B------:R-:W-:Y:S02]  /*0a80*/  @!P1 IMAD.MOV.U32 R17, RZ, RZ, R9 ;  /* 0x000000ffff119224 */ /* 0x000fe400078e0009 */
[----:B--2---:R-:W-:-:S04]  /*0a90*/  IMAD.WIDE.U32 R12, R2, UR4, RZ ;  /* 0x00000004020c7c25 */ /* 0x004fc8000f8e00ff */
[----:B------:R-:W-:Y:S01]  /*0aa0*/  IMAD R23, R2, UR5, RZ ;  /* 0x0000000502177c24 */ /* 0x000fe2000f8e02ff */
[----:B------:R0:W-:Y:S03]  /*0ab0*/  STL.64 [R1], R12 ;  /* 0x0000000c01007387 */ /* 0x0001e60000100a00 */
[----:B------:R-:W-:Y:S01]  /*0ac0*/  IMAD.IADD R23, R13, 0x1, R23 ;  /* 0x000000010d177824 */ /* 0x000fe200078e0217 */
[----:B------:R-:W-:Y:S06]  /*0ad0*/  @P0 BRA `(.L_x_9) ;  /* 0x0000000000200947 */ /* 0x000fec0003800000 */
[----:B------:R-:W-:Y:S01]  /*0ae0*/  UISETP.GE.U32.AND UP0, UPT, UR40, 0x3, UPT ;  /* 0x000000032800788c */ /* 0x000fe2000bf06070 */
[----:B------:R-:W-:Y:S01]  /*0af0*/  IADD3 R18, P0, R18, R12, RZ ;  /* 0x0000000c12127210 */ /* 0x000fe20007f1e0ff */
[----:B------:R-:W-:Y:S01]  /*0b00*/  UIMAD.WIDE.U32 UR4, UR40, -0x55555555, URZ ;  /* 0xaaaaaaab280478a5 */ /* 0x000fe2000f8e003f */
[----:B------:R-:W-:-:S03]  /*0b10*/  UMOV UR39, URZ ;  /* 0x0000003f00277c82 */ /* 0x000fc60008000000 */
[----:B------:R-:W-:Y:S01]  /*0b20*/  USHF.R.U32.HI UR4, URZ, 0x1, UR5 ;  /* 0x000000013f047899 */ /* 0x000fe20008011605 */
[----:B------:R-:W-:-:S03]  /*0b30*/  IMAD.X R17, R23, 0x1, R17, P0 ;  /* 0x0000000117117824 */ /* 0x000fc600000e0611 */
[----:B------:R-:W-:Y:S02]  /*0b40*/  UIMAD UR38, UR4, -0x3, UR40 ;  /* 0xfffffffd042678a4 */ /* 0x000fe4000f8e0228 */
[----:B------:R-:W-:-:S12]  /*0b50*/  @UP0 ULOP3.LUT UR39, UR4, 0x1, URZ, 0xc0, !UPT ;  /* 0x0000000104270892 */ /* 0x000fd8000f8ec03f */
.L_x_9:
[----:B------:R-:W-:Y:S01]  /*0b60*/  ISETP.GE.U32.AND P0, PT, R18, UR8, PT ;  /* 0x0000000812007c0c */ /* 0x000fe2000bf06070 */
[----:B------:R-:W-:Y:S01]  /*0b70*/  IMAD.MOV.U32 R19, RZ, RZ, -0x1 ;  /* 0xffffffffff137424 */ /* 0x000fe200078e00ff */
[----:B------:R-:W-:Y:S01]  /*0b80*/  PRMT R8, RZ, 0x7610, R8 ;  /* 0x00007610ff087816 */ /* 0x000fe20000000008 */
[----:B------:R-:W-:Y:S01]  /*0b90*/  IMAD.MOV.U32 R22, RZ, RZ, -0x1 ;  /* 0xffffffffff167424 */ /* 0x000fe200078e00ff */
[----:B------:R-:W-:Y:S01]  /*0ba0*/  ISETP.GE.U32.AND.EX P0, PT, R17, UR9, PT, P0 ;  /* 0x0000000911007c0c */ /* 0x000fe2000bf06100 */
[----:B------:R-:W-:-:S12]  /*0bb0*/  IMAD.MOV.U32 R2, RZ, RZ, -0x1 ;  /* 0xffffffffff027424 */ /* 0x000fd800078e00ff */
[----:B------:R-:W-:Y:S05]  /*0bc0*/  @P0 BRA `(.L_x_10) ;  /* 0x00000004005c0947 */ /* 0x000fea0003800000 */
[----:B------:R-:W1:Y:S01]  /*0bd0*/  LDC.64 R20, c[0x0][0x628] ;  /* 0x00018a00ff147b82 */ /* 0x000e620000000a00 */
[----:B------:R-:W-:Y:S02]  /*0be0*/  IMAD.MOV.U32 R8, RZ, RZ, R18 ;  /* 0x000000ffff087224 */ /* 0x000fe400078e0012 */
[----:B------:R-:W-:-:S05]  /*0bf0*/  IMAD.MOV.U32 R9, RZ, RZ, R17 ;  /* 0x000000ffff097224 */ /* 0x000fca00078e0011 */
[----:B------:R-:W2:Y:S08]  /*0c00*/  LDC R2, c[0x0][0x630] ;  /* 0x00018c00ff027b82 */ /* 0x000eb00000000800 */
[----:B------:R-:W3:Y:S01]  /*0c10*/  LDC.64 R24, c[0x0][0x620] ;  /* 0x00018800ff187b82 */ /* 0x000ee20000000a00 */
[----:B-1----:R-:W-:-:S04]  /*0c20*/  ISETP.NE.U32.AND P0, PT, R20, RZ, PT ;  /* 0x000000ff1400720c */ /* 0x002fc80003f05070 */
[----:B------:R-:W-:-:S13]  /*0c30*/  ISETP.NE.AND.EX P0, PT, R21, RZ, PT, P0 ;  /* 0x000000ff1500720c */ /* 0x000fda0003f05300 */
[----:B--23--:R-:W-:Y:S05]  /*0c40*/  @!P0 BRA `(.L_x_11) ;  /* 0x0000000000288947 */ /* 0x00cfea0003800000 */
[----:B0-----:R-:W0:Y:S02]  /*0c50*/  LDC R13, c[0x0][0x634] ;  /* 0x00018d00ff0d7b82 */ /* 0x001e240000000800 */
[----:B0-----:R-:W-:-:S05]  /*0c60*/  IADD3 R13, P0, R18, R13, RZ ;  /* 0x0000000d120d7210 */ /* 0x001fca0007f1e0ff */
[----:B------:R-:W-:-:S04]  /*0c70*/  IMAD.X R15, RZ, RZ, R17, P0 ;  /* 0x000000ffff0f7224 */ /* 0x000fc800000e0611 */
[----:B------:R-:W-:-:S04]  /*0c80*/  IMAD.WIDE.U32 R8, R15, R20, RZ ;  /* 0x000000140f087225 */ /* 0x000fc800078e00ff */
[----:B------:R-:W-:-:S04]  /*0c90*/  IMAD.WIDE.U32 R10, P0, R13, R21, R8 ;  /* 0x000000150d0a7225 */ /* 0x000fc80007800008 */
[----:B------:R-:W-:-:S04]  /*0ca0*/  IMAD.WIDE.U32 R8, R13, R20, RZ ;  /* 0x000000140d087225 */ /* 0x000fc800078e00ff */
[----:B------:R-:W-:Y:S01]  /*0cb0*/  IMAD.X R13, RZ, RZ, RZ, P0 ;  /* 0x000000ffff0d7224 */ /* 0x000fe200000e06ff */
[----:B------:R-:W-:Y:S01]  /*0cc0*/  IADD3 RZ, P0, R9, R10, RZ ;  /* 0x0000000a09ff7210 */ /* 0x000fe20007f1e0ff */
[----:B------:R-:W-:-:S04]  /*0cd0*/  IMAD.MOV.U32 R12, RZ, RZ, R11 ;  /* 0x000000ffff0c7224 */ /* 0x000fc800078e000b */
[----:B------:R-:W-:-:S08]  /*0ce0*/  IMAD.WIDE.U32.X R8, R15, R21, R12, P0 ;  /* 0x000000150f087225 */ /* 0x000fd000000e040c */
.L_x_11:
[-CC-:B------:R-:W-:Y:S01]  /*0cf0*/  SHF.R.U64 R31, R8, R2.reuse, R9.reuse ;  /* 0x00000002081f7219 */ /* 0x180fe20000001209 */
[----:B0-----:R-:W0:Y:S01]  /*0d00*/  LDC R12, c[0x0][0x618] ;  /* 0x00018600ff0c7b82 */ /* 0x001e220000000800 */
[----:B------:R-:W-:Y:S01]  /*0d10*/  SHF.R.U32.HI R7, RZ, R2, R9 ;  /* 0x00000002ff077219 */ /* 0x000fe20000011609 */
[----:B------:R-:W-:Y:S01]  /*0d20*/  ULDC UR4, c[0x0][0x150] ;  /* 0x0000540000047ab9 */ /* 0x000fe20000000800 */
[----:B------:R-:W-:Y:S01]  /*0d30*/  IADD3 R11, P0, RZ, -R31, RZ ;  /* 0x8000001fff0b7210 */ /* 0x000fe20007f1e0ff */
[----:B------:R-:W-:Y:S01]  /*0d40*/  IMAD.MOV.U32 R19, RZ, RZ, R17 ;  /* 0x000000ffff137224 */ /* 0x000fe200078e0011 */
[----:B------:R-:W-:-:S03]  /*0d50*/  I2FP.F32.U32 R2, R6 ;  /* 0x0000000600027245 */ /* 0x000fc60000201000 */
[----:B------:R-:W1:Y:S01]  /*0d60*/  LDC.64 R26, c[0x0][0x640] ;  /* 0x00019000ff1a7b82 */ /* 0x000e620000000a00 */
[----:B------:R-:W-:Y:S02]  /*0d70*/  IMAD.X R13, RZ, RZ, ~R7, P0 ;  /* 0x000000ffff0d7224 */ /* 0x000fe400000e0e07 */
[----:B------:R-:W-:Y:S01]  /*0d80*/  FMUL R2, R2, UR4 ;  /* 0x0000000402027c20 */ /* 0x000fe20008400000 */
[----:B------:R-:W-:Y:S01]  /*0d90*/  IMAD.WIDE.U32 R8, R11, R24, R18 ;  /* 0x000000180b087225 */ /* 0x000fe200078e0012 */
[----:B------:R-:W-:-:S03]  /*0da0*/  ULDC UR4, c[0x0][0x154] ;  /* 0x0000550000047ab9 */ /* 0x000fc60000000800 */
[----:B------:R-:W-:Y:S01]  /*0db0*/  IMAD R10, R13, R24, RZ ;  /* 0x000000180d0a7224 */ /* 0x000fe200078e02ff */
[----:B------:R-:W2:Y:S01]  /*0dc0*/  LDC R7, c[0x0][0x144] ;  /* 0x00005100ff077b82 */ /* 0x000ea20000000800 */
[----:B------:R-:W3:Y:S02]  /*0dd0*/  F2I.U32.TRUNC.NTZ R2, R2 ;  /* 0x0000000200027305 */ /* 0x000ee4000020f000 */
[----:B------:R-:W-:-:S04]  /*0de0*/  IMAD R11, R11, R25, R10 ;  /* 0x000000190b0b7224 */ /* 0x000fc800078e020a */
[----:B------:R-:W-:Y:S01]  /*0df0*/  IMAD.IADD R9, R9, 0x1, R11 ;  /* 0x0000000109097824 */ /* 0x000fe200078e020b */
[----:B------:R-:W4:Y:S01]  /*0e00*/  LDC R22, c[0x0][0x608] ;  /* 0x00018200ff167b82 */ /* 0x000f220000000800 */
[----:B------:R-:W-:-:S03]  /*0e10*/  IMAD.MOV.U32 R11, RZ, RZ, -0x1 ;  /* 0xffffffffff0b7424 */ /* 0x000fc600078e00ff */
[--C-:B0-----:R-:W-:Y:S02]  /*0e20*/  SHF.R.U64 R20, R8, R12, R9.reuse ;  /* 0x0000000c08147219 */ /* 0x101fe40000001209 */
[----:B------:R-:W-:Y:S02]  /*0e30*/  I2FP.F32.U32 R8, R14 ;  /* 0x0000000e00087245 */ /* 0x000fe40000201000 */
[----:B------:R-:W0:Y:S01]  /*0e40*/  LDC R24, c[0x0][0x658] ;  /* 0x00019600ff187b82 */ /* 0x000e220000000800 */
[----:B-1----:R-:W-:Y:S01]  /*0e50*/  ISETP.NE.U32.AND P0, PT, R26, RZ, PT ;  /* 0x000000ff1a00720c */ /* 0x002fe20003f05070 */
[----:B---3--:R-:W-:Y:S02]  /*0e60*/  IMAD.MOV R10, RZ, RZ, -R2 ;  /* 0x000000ffff0a7224 */ /* 0x008fe400078e0a02 */
[----:B------:R-:W-:Y:S01]  /*0e70*/  FMUL R8, R8, UR4 ;  /* 0x0000000408087c20 */ /* 0x000fe20008400000 */
[----:B------:R-:W-:Y:S02]  /*0e80*/  SHF.R.U32.HI R9, RZ, R12, R9 ;  /* 0x0000000cff097219 */ /* 0x000fe40000011609 */
[----:B------:R-:W-:Y:S01]  /*0e90*/  ISETP.NE.AND.EX P0, PT, R27, RZ, PT, P0 ;  /* 0x000000ff1b00720c */ /* 0x000fe20003f05300 */
[----:B------:R1:W3:Y:S01]  /*0ea0*/  F2I.U32.TRUNC.NTZ R15, R8 ;  /* 0x00000008000f7305 */ /* 0x0002e2000020f000 */
[----:B------:R-:W1:Y:S01]  /*0eb0*/  LDC R19, c[0x0][0x148] ;  /* 0x00005200ff137b82 */ /* 0x000e620000000800 */
[----:B--2---:R-:W-:-:S07]  /*0ec0*/  IMAD R2, R7, R10, R6 ;  /* 0x0000000a07027224 */ /* 0x004fce00078e0206 */
[----:B------:R-:W2:Y:S01]  /*0ed0*/  LDC R25, c[0x0][0x600] ;  /* 0x00018000ff197b82 */ /* 0x000ea20000000800 */
[-CC-:B----4-:R-:W-:Y:S02]  /*0ee0*/  SHF.R.U64 R32, R20, R22.reuse, R9.reuse ;  /* 0x0000001614207219 */ /* 0x190fe40000001209 */
[----:B------:R-:W-:Y:S01]  /*0ef0*/  SHF.R.U32.HI R7, RZ, R22, R9 ;  /* 0x00000016ff077219 */ /* 0x000fe20000011609 */
[----:B------:R-:W-:-:S04]  /*0f00*/  IMAD.MOV.U32 R9, RZ, RZ, 0x1 ;  /* 0x00000001ff097424 */ /* 0x000fc800078e00ff */
[----:B------:R-:W4:Y:S01]  /*0f10*/  LDC R28, c[0x0][0x648] ;  /* 0x00019200ff1c7b82 */ /* 0x000f220000000800 */
[-C--:B0-----:R-:W-:Y:S02]  /*0f20*/  SHF.L.U32 R6, R11, R24.reuse, RZ ;  /* 0x000000180b067219 */ /* 0x081fe400000006ff */
[--C-:B------:R-:W-:Y:S02]  /*0f30*/  SHF.R.U64 R22, R32, R24, R7.reuse ;  /* 0x0000001820167219 */ /* 0x100fe40000001207 */
[----:B------:R-:W-:Y:S02]  /*0f40*/  LOP3.LUT R13, RZ, R6, RZ, 0x33, !PT ;  /* 0x00000006ff0d7212 */ /* 0x000fe400078e33ff */
[-C--:B------:R-:W-:Y:S01]  /*0f50*/  SHF.R.U32.HI R7, RZ, R24.reuse, R7 ;  /* 0x00000018ff077219 */ /* 0x080fe20000011607 */
[----:B------:R-:W0:Y:S01]  /*0f60*/  LDC R29, c[0x0][0x638] ;  /* 0x00018e00ff1d7b82 */ /* 0x000e220000000800 */
[----:B------:R-:W-:Y:S01]  /*0f70*/  SHF.L.U32 R12, R9, R24, RZ ;  /* 0x00000018090c7219 */ /* 0x000fe200000006ff */
[----:B------:R-:W-:-:S06]  /*0f80*/  IMAD.MOV.U32 R6, RZ, RZ, R22 ;  /* 0x000000ffff067224 */ /* 0x000fcc00078e0016 */
[----:B------:R-:W0:Y:S01]  /*0f90*/  LDC R30, c[0x0][0x610] ;  /* 0x00018400ff1e7b82 */ /* 0x000e220000000800 */
[----:B-1-3--:R-:W-:Y:S05]  /*0fa0*/  @!P0 BRA `(.L_x_12) ;  /* 0x0000000000288947 */ /* 0x00afea0003800000 */
[----:B------:R-:W1:Y:S02]  /*0fb0*/  LDC R11, c[0x0][0x64c] ;  /* 0x00019300ff0b7b82 */ /* 0x000e640000000800 */
[----:B-1----:R-:W-:-:S05]  /*0fc0*/  IADD3 R11, P0, R22, R11, RZ ;  /* 0x0000000b160b7210 */ /* 0x002fca0007f1e0ff */
        /* <DEDUP_REMOVED lines=8> */
.L_x_12:
[----:B----4-:R-:W-:Y:S01]  /*1050*/  SHF.R.U64 R6, R6, R28, R7 ;  /* 0x0000001c06067219 */ /* 0x010fe20000001207 */
[----:B--2---:R-:W-:Y:S01]  /*1060*/  VIADD R7, R25, 0xffffffff ;  /* 0xffffffff19077836 */ /* 0x004fe20000000000 */
[----:B------:R-:W-:Y:S01]  /*1070*/  LOP3.LUT R13, R32, R13, RZ, 0xc0, !PT ;  /* 0x0000000d200d7212 */ /* 0x000fe200078ec0ff */
[----:B------:R-:W-:Y:S02]  /*1080*/  IMAD.MOV R15, RZ, RZ, -R15 ;  /* 0x000000ffff0f7224 */ /* 0x000fe400078e0a0f */
[----:B------:R-:W-:Y:S01]  /*1090*/  IMAD.MOV R8, RZ, RZ, -R6 ;  /* 0x000000ffff087224 */ /* 0x000fe200078e0a06 */
[----:B------:R-:W-:Y:S01]  /*10a0*/  LOP3.LUT R7, R20, R7, RZ, 0xc0, !PT ;  /* 0x0000000714077212 */ /* 0x000fe200078ec0ff */
[----:B------:R-:W-:Y:S02]  /*10b0*/  IMAD R13, R12, R6, R13 ;  /* 0x000000060c0d7224 */ /* 0x000fe400078e020d */
[----:B------:R-:W-:Y:S02]  /*10c0*/  @P1 IMAD R2, R19, R15, R14 ;  /* 0x0000000f13021224 */ /* 0x000fe400078e020e */
[----:B0-----:R-:W-:-:S02]  /*10d0*/  IMAD R6, R8, R29, R22 ;  /* 0x0000001d08067224 */ /* 0x001fc400078e0216 */
[----:B------:R-:W-:Y:S02]  /*10e0*/  IMAD R2, R13, R30, R2 ;  /* 0x0000001e0d027224 */ /* 0x000fe400078e0202 */
[----:B------:R-:W-:Y:S02]  /*10f0*/  IMAD R19, R6, R25, R7 ;  /* 0x0000001906137224 */ /* 0x000fe400078e0207 */
[----:B------:R-:W-:-:S03]  /*1100*/  IMAD.MOV.U32 R8, RZ, RZ, 0x1 ;  /* 0x00000001ff087424 */ /* 0x000fc600078e00ff */
[----:B------:R-:W-:Y:S02]  /*1110*/  SEL R22, R19, R2, !P1 ;  /* 0x0000000213167207 */ /* 0x000fe40004800000 */
[----:B------:R-:W-:Y:S01]  /*1120*/  SEL R19, R2, R19, !P1 ;  /* 0x0000001302137207 */ /* 0x000fe20004800000 */
[----:B------:R-:W-:-:S07]  /*1130*/  IMAD.MOV.U32 R2, RZ, RZ, R31 ;  /* 0x000000ffff027224 */ /* 0x000fce00078e001f */
.L_x_10:
[----:B------:R-:W-:Y:S05]  /*1140*/  @!P2 BRA `(.L_x_13) ;  /* 0x000000940084a947 */ /* 0x000fea0003800000 */
[----:B------:R-:W-:-:S13]  /*1150*/  ISETP.GT.U32.AND P0, PT, R33, 0x1, PT ;  /* 0x000000012100780c */ /* 0x000fda0003f04070 */
[----:B------:R-:W-:Y:S05]  /*1160*/  @P0 EXIT ;  /* 0x000000000000094d */ /* 0x000fea0003800000 */
.L_x_14:
[----:B------:R-:W-:-:S08]  /*1170*/  NOP ;  /* 0x0000000000007918 */ /* 0x000fd00000000000 */
[----:B------:R-:W1:Y:S02]  /*1180*/  USETMAXREG.TRY_ALLOC.CTAPOOL UP0, 0xe8 ;  /* 0x000000e8000079c8 */ /* 0x000e640008000600 */
[----:B-1----:R-:W-:-:S13]  /*1190*/  PLOP3.LUT P0, PT, PT, PT, UP0, 0x80, 0x0 ;  /* 0x000000000000781c */ /* 0x002fda0003f0f008 */
[----:B------:R-:W-:Y:S05]  /*11a0*/  @!P0 BRA `(.L_x_14) ;  /* 0xfffffffc00f08947 */ /* 0x000fea000383ffff */
[----:B------:R-:W-:-:S13]  /*11b0*/  LOP3.LUT P0, RZ, R8, 0xff, RZ, 0xc0, !PT ;  /* 0x000000ff08ff7812 */ /* 0x000fda000780c0ff */
[----:B------:R-:W-:Y:S05]  /*11c0*/  @!P0 EXIT ;  /* 0x000000000000894d */ /* 0x000fea0003800000 */
[----:B------:R-:W1:Y:S01]  /*11d0*/  S2UR UR4, SR_CgaCtaId ;  /* 0x00000000000479c3 */ /* 0x000e620000008800 */
[----:B------:R-:W-:Y:S01]  /*11e0*/  VIADD R6, R5, 0xffffffff ;  /* 0xffffffff05067836 */ /* 0x000fe20000000000 */
[----:B------:R-:W-:Y:S01]  /*11f0*/  SHF.R.S32.HI R0, RZ, 0x1f, R3 ;  /* 0x0000001fff007819 */ /* 0x000fe20000011403 */
[----:B------:R-:W-:Y:S01]  /*1200*/  UMOV UR41, 0x400 ;  /* 0x0000040000297882 */ /* 0x000fe20000000000 */
[----:B------:R-:W-:Y:S01]  /*1210*/  UISETP.LT.AND UP0, UPT, UR40, 0x1, UPT ;  /* 0x000000012800788c */ /* 0x000fe2000bf01270 */
[----:B------:R-:W-:Y:S01]  /*1220*/  LOP3.LUT R172, R16, 0x1, RZ, 0xfc, !PT ;  /* 0x0000000110ac7812 */ /* 0x000fe200078efcff */
[----:B------:R-:W-:Y:S01]  /*1230*/  USHF.L.U32 UR44, UR40, 0x1, URZ ;  /* 0x00000001282c7899 */ /* 0x000fe2000800063f */
[----:B------:R-:W-:Y:S01]  /*1240*/  R2UR UR42, R6 ;  /* 0x00000000062a72ca */ /* 0x000fe200000e0000 */
[----:B------:R-:W-:Y:S01]  /*1250*/  USEL UR43, UR40, 0x1, UP0 ;  /* 0x00000001282b7887 */ /* 0x000fe20008000000 */
[CC--:B------:R-:W-:Y:S02]  /*1260*/  LEA.HI R4, R0.reuse, R3.reuse, RZ, 0x2 ;  /* 0x0000000300047211 */ /* 0x0c0fe400078f10ff */
[----:B------:R-:W-:Y:S01]  /*1270*/  LEA.HI R0, R0, R3, RZ, 0x5 ;  /* 0x0000000300007211 */ /* 0x000fe200078f28ff */
[----:B------:R-:W-:Y:S01]  /*1280*/  UIADD3 UR43, -UR43, UR40, URZ ;  /* 0x000000282b2b7290 */ /* 0x000fe2000fffe13f */
[----:B------:R-:W-:-:S02]  /*1290*/  SHF.R.S32.HI R154, RZ, 0x2, R4 ;  /* 0x00000002ff9a7819 */ /* 0x000fc40000011404 */
[----:B------:R-:W-:Y:S02]  /*12a0*/  SHF.R.S32.HI R5, RZ, 0x1f, R4 ;  /* 0x0000001fff057819 */ /* 0x000fe40000011404 */
[----:B------:R-:W-:Y:S02]  /*12b0*/  LOP3.LUT R156, R4, 0xfffffffc, RZ, 0xc0, !PT ;  /* 0xfffffffc049c7812 */ /* 0x000fe400078ec0ff */
[----:B------:R-:W-:Y:S01]  /*12c0*/  LEA.HI R5, R5, R154, RZ, 0x3 ;  /* 0x0000009a05057211 */ /* 0x000fe200078f18ff */
[----:B------:R-:W-:Y:S01]  /*12d0*/  USHF.L.U32 UR42, UR42, 0x3, URZ ;  /* 0x000000032a2a7899 */ /* 0x000fe2000800063f */
[----:B------:R-:W-:Y:S01]  /*12e0*/  ISETP.NE.AND P0, PT, R6, RZ, PT ;  /* 0x000000ff0600720c */ /* 0x000fe20003f05270 */
[----:B------:R-:W-:Y:S01]  /*12f0*/  IMAD.IADD R156, R3, 0x1, -R156 ;  /* 0x00000001039c7824 */ /* 0x000fe200078e0a9c */
[----:B------:R-:W-:Y:S01]  /*1300*/  LOP3.LUT R5, R5, 0xfffffff8, RZ, 0xc0, !PT ;  /* 0xfffffff805057812 */ /* 0x000fe200078ec0ff */
[----:B-1----:R-:W-:Y:S01]  /*1310*/  ULEA UR41, UR4, UR41, 0x18 ;  /* 0x0000002904297291 */ /* 0x002fe2000f8ec03f */
[----:B------:R-:W-:Y:S01]  /*1320*/  SEL R173, RZ, 0x1, P0 ;  /* 0x00000001ffad7807 */ /* 0x000fe20000000000 */
[----:B------:R-:W-:Y:S01]  /*1330*/  IMAD.U32 R158, RZ, RZ, UR42 ;  /* 0x0000002aff9e7e24 */ /* 0x000fe2000f8e00ff */
[----:B------:R-:W-:Y:S01]  /*1340*/  ULDC UR4, c[0x0][0x284] ;  /* 0x0000a10000047ab9 */ /* 0x000fe20000000800 */
[----:B------:R-:W-:Y:S01]  /*1350*/  IMAD.IADD R154, R154, 0x1, -R5 ;  /* 0x000000019a9a7824 */ /* 0x000fe200078e0a05 */
[----:B------:R-:W-:Y:S01]  /*1360*/  UIADD3 UR45, UR41, 0x40, URZ ;  /* 0x00000040292d7890 */ /* 0x000fe2000fffe03f */
[----:B------:R-:W-:-:S02]  /*1370*/  SHF.R.S32.HI R5, RZ, 0x5, R0 ;  /* 0x00000005ff057819 */ /* 0x000fc40000011400 */
[C---:B------:R-:W-:Y:S02]  /*1380*/  LOP3.LUT R160, R158.reuse, 0x8, RZ, 0xc0, !PT ;  /* 0x000000089ea07812 */ /* 0x040fe400078ec0ff */
[--C-:B------:R-:W-:Y:S01]  /*1390*/  SHF.R.S32.HI R155, RZ, 0x1f, R154.reuse ;  /* 0x0000001fff9b7819 */ /* 0x100fe2000001149a */
[C-C-:B------:R-:W-:Y:S01]  /*13a0*/  IMAD R161, R5.reuse, -0x10, -R154.reuse ;  /* 0xfffffff005a17824 */ /* 0x140fe200078e0a9a */
[----:B------:R-:W-:Y:S01]  /*13b0*/  LOP3.LUT R158, R158, 0x8, RZ, 0xc, !PT ;  /* 0x000000089e9e7812 */ /* 0x000fe200078e0cff */
[----:B------:R-:W-:Y:S01]  /*13c0*/  IMAD.U32 R157, RZ, RZ, UR45 ;  /* 0x0000002dff9d7e24 */ /* 0x000fe2000f8e00ff */
[----:B------:R-:W-:Y:S01]  /*13d0*/  LOP3.LUT R160, R160, 0x18, RZ, 0x3c, !PT ;  /* 0x00000018a0a07812 */ /* 0x000fe200078e3cff */
[----:B------:R-:W-:-:S04]  /*13e0*/  IMAD.WIDE R154, R5, 0x10, R154 ;  /* 0x00000010059a7825 */ /* 0x000fc800078e029a */
[----:B------:R-:W-:Y:S02]  /*13f0*/  VIADD R159, R157, UR42 ;  /* 0x0000002a9d9f7c36 */ /* 0x000fe40008000000 */
[----:B------:R-:W-:-:S07]  /*1400*/  VIADD R161, R161, UR4 ;  /* 0x00000004a1a17c36 */ /* 0x000fce0008000000 */
.L_x_290:
[----:B------:R-:W-:Y:S01]  /*1410*/  SHF.L.U32 R0, R173, 0x1f, RZ ;  /* 0x0000001fad007819 */ /* 0x000fe200000006ff */
[----:B------:R-:W-:Y:S02]  /*1420*/  ULDC UR4, c[0x0][0x28c] ;  /* 0x0000a30000047ab9 */ /* 0x000fe40000000800 */
[----:B------:R-:W-:Y:S01]  /*1430*/  ISETP.LT.AND P1, PT, RZ, UR4, PT ;  /* 0x00000004ff007c0c */ /* 0x000fe2000bf21270 */
[----:B------:R-:W1:Y:S02]  /*1440*/  SYNCS.PHASECHK.TRANS64.TRYWAIT P0, [R157+UR42], R0 ;  /* 0x000000009d0075a7 */ /* 0x000e64000800016a */
[----:B-1-34-:R-:W-:Y:S10]  /*1450*/  @!P0 BRA `(.L_x_15) ;  /* 0x000000a000c48947 */ /* 0x01aff40003800000 */
.L_x_311:
[----:B------:R-:W-:Y:S05]  /*1460*/  @P1 BRA `(.L_x_16) ;  /* 0x0000000000401947 */ /* 0x000fea0003800000 */
[----:B-1----:R-:W-:Y:S01]  /*1470*/  MOV R0, 0x0 ;  /* 0x0000000000007802 */ /* 0x002fe20000000f00 */
[----:B------:R-:W-:Y:S01]  /*1480*/  ULDC.64 UR4, c[0x4][0x68] ;  /* 0x01001a0000047ab9 */ /* 0x000fe20000000a00 */
[----:B------:R-:W-:Y:S01]  /*1490*/  ULDC.64 UR6, c[0x4][0x8] ;  /* 0x0100020000067ab9 */ /* 0x000fe20000000a00 */
[----:B------:R-:W-:Y:S01]  /*14a0*/  IMAD.U32 R4, RZ, RZ, UR4 ;  /* 0x00000004ff047e24 */ /* 0x000fe2000f8e00ff */
[----:B------:R1:W2:Y:S01]  /*14b0*/  LDC.64 R14, c[0x4][R0] ;  /* 0x01000000000e7b82 */ /* 0x0002a20000000a00 */
[----:B------:R-:W-:Y:S01]  /*14c0*/  IMAD.U32 R5, RZ, RZ, UR5 ;  /* 0x00000005ff057e24 */ /* 0x000fe2000f8e00ff */
[----:B------:R-:W-:Y:S01]  /*14d0*/  ULDC.64 UR4, c[0x4][0x70] ;  /* 0x01001c0000047ab9 */ /* 0x000fe20000000a00 */
[----:B------:R-:W-:Y:S02]  /*14e0*/  IMAD.U32 R10, RZ, RZ, UR6 ;  /* 0x00000006ff0a7e24 */ /* 0x000fe4000f8e00ff */
[----:B------:R-:W-:Y:S02]  /*14f0*/  IMAD.U32 R6, RZ, RZ, UR4 ;  /* 0x00000004ff067e24 */ /* 0x000fe4000f8e00ff */
[----:B------:R-:W-:-:S02]  /*1500*/  IMAD.U32 R7, RZ, RZ, UR5 ;  /* 0x00000005ff077e24 */ /* 0x000fc4000f8e00ff */
[----:B------:R-:W-:Y:S02]  /*1510*/  IMAD.U32 R11, RZ, RZ, UR7 ;  /* 0x00000007ff0b7e24 */ /* 0x000fe4000f8e00ff */
[----:B------:R-:W-:Y:S02]  /*1520*/  IMAD.MOV.U32 R8, RZ, RZ, 0x1e1 ;  /* 0x000001e1ff087424 */ /* 0x000fe400078e00ff */
[----:B0-----:R-:W-:Y:S02]  /*1530*/  IMAD.MOV.U32 R12, RZ, RZ, 0x1 ;  /* 0x00000001ff0c7424 */ /* 0x001fe400078e00ff */
[----:B-1----:R-:W-:-:S07]  /*1540*/  IMAD.MOV.U32 R13, RZ, RZ, RZ ;  /* 0x000000ffff0d7224 */ /* 0x002fce00078e00ff */
[----:B------:R-:W-:-:S07]  /*1550*/  LEPC R20, `(.L_x_16) ;  /* 0x000000001014794e */ /* 0x000fce0000000000 */
[----:B--2--5:R-:W-:Y:S05]  /*1560*/  CALL.ABS.NOINC R14 ;  /* 0x000000000e007343 */ /* 0x024fea0003c00000 */
.L_x_16:
[----:B------:R-:W-:-:S13]  /*1570*/  ISETP.NE.AND P0, PT, R172, 0x3, PT ;  /* 0x00000003ac00780c */ /* 0x000fda0003f05270 */
[----:B------:R-:W-:Y:S05]  /*1580*/  @!P0 BRA `(.L_x_17) ;  /* 0x0000000000048947 */ /* 0x000fea0003800000 */
[----:B------:R-:W-:Y:S01]  /*1590*/  BPT.TRAP 0x1 ;  /* 0x000000040000795c */ /* 0x000fe20000300000 */
.L_x_17:
[----:B------:R-:W-:Y:S02]  /*15a0*/  IMAD.U32 R3, RZ, RZ, UR38 ;  /* 0x00000026ff037e24 */ /* 0x000fe4000f8e00ff */
[----:B-1----:R-:W-:-:S03]  /*15b0*/  IMAD.U32 R0, RZ, RZ, UR39 ;  /* 0x00000027ff007e24 */ /* 0x002fc6000f8e00ff */
[----:B------:R-:W-:Y:S02]  /*15c0*/  LEA R3, R3, UR41, 0x3 ;  /* 0x0000002903037c11 */ /* 0x000fe4000f8e18ff */
[----:B------:R-:W-:-:S04]  /*15d0*/  SHF.L.U32 R0, R0, 0x1f, RZ ;  /* 0x0000001f00007819 */ /* 0x000fc800000006ff */
[----:B------:R1:W2:Y:S01]  /*15e0*/  SYNCS.PHASECHK.TRANS64.TRYWAIT P1, [R3+URZ], R0 ;  /* 0x00000000030075a7 */ /* 0x0002a2000802017f */
[----:B------:R-:W-:Y:S05]  /*15f0*/  @!P0 BRA `(.L_x_18) ;  /* 0x0000000000048947 */ /* 0x000fea0003800000 */
[----:B------:R-:W-:Y:S01]  /*1600*/  BPT.TRAP 0x1 ;  /* 0x000000040000795c */ /* 0x000fe20000300000 */
.L_x_18:
[----:B------:R-:W-:-:S05]  /*1610*/  IMAD.U32 R4, RZ, RZ, UR43 ;  /* 0x0000002bff047e24 */ /* 0x000fca000f8e00ff */
[----:B------:R-:W-:Y:S01]  /*1620*/  ISETP.GE.AND P2, PT, R4, 0x1, PT ;  /* 0x000000010400780c */ /* 0x000fe20003f46270 */
[----:B--2---:R-:W-:-:S12]  /*1630*/  @P1 BRA `(.L_x_19) ;  /* 0x0000000000081947 */ /* 0x004fd80003800000 */
[----:B------:R-:W2:Y:S02]  /*1640*/  SYNCS.PHASECHK.TRANS64.TRYWAIT P1, [R3+URZ], R0 ;  /* 0x00000000030075a7 */ /* 0x000ea4000802017f */
[----:B--2---:R-:W-:Y:S05]  /*1650*/  @!P1 BRA `(.L_x_20) ;  /* 0x000000a000589947 */ /* 0x004fea0003800000 */
.L_x_19:
[----:B------:R-:W-:Y:S05]  /*1660*/  WARPSYNC.ALL ;  /* 0x0000000000007948 */ /* 0x000fea0003800000 */
[----:B------:R-:W-:Y:S01]  /*1670*/  UIADD3 UR4, UR41, 0x100, URZ ;  /* 0x0000010029047890 */ /* 0x000fe2000fffe03f */
[----:B------:R-:W-:Y:S01]  /*1680*/  WARPGROUP.ARRIVE ;  /* 0x00000000000079c5 */ /* 0x000fe20000000000 */
[----:B------:R-:W-:Y:S02]  /*1690*/  UIADD3 UR5, UR41, 0xc100, URZ ;  /* 0x0000c10029057890 */ /* 0x000fe4000fffe03f */
[----:B------:R-:W-:Y:S02]  /*16a0*/  USHF.R.U32.HI UR4, URZ, 0x4, UR4 ;  /* 0x000000043f047899 */ /* 0x000fe40008011604 */
[----:B------:R-:W-:-:S02]  /*16b0*/  USHF.R.U32.HI UR5, URZ, 0x4, UR5 ;  /* 0x000000043f057899 */ /* 0x000fc40008011605 */
[----:B------:R-:W-:Y:S02]  /*16c0*/  ULOP3.LUT UR4, UR4, 0x3fff, URZ, 0xc0, !UPT ;  /* 0x00003fff04047892 */ /* 0x000fe4000f8ec03f */
[----:B------:R-:W-:Y:S02]  /*16d0*/  ULOP3.LUT UR5, UR5, 0x3fff, URZ, 0xc0, !UPT ;  /* 0x00003fff05057892 */ /* 0x000fe4000f8ec03f */
[----:B------:R-:W-:Y:S02]  /*16e0*/  ULOP3.LUT UR4, UR4, 0x10000, URZ, 0xfc, !UPT ;  /* 0x0001000004047892 */ /* 0x000fe4000f8efc3f */
[----:B------:R-:W-:Y:S02]  /*16f0*/  ULOP3.LUT UR5, UR5, 0x10000, URZ, 0xfc, !UPT ;  /* 0x0001000005057892 */ /* 0x000fe4000f8efc3f */
[----:B------:R-:W-:Y:S02]  /*1700*/  ULEA UR6, UR38, UR4, 0xa ;  /* 0x0000000426067291 */ /* 0x000fe4000f8e503f */
[----:B------:R-:W-:Y:S01]  /*1710*/  ULEA UR7, UR38, UR5, 0xc ;  /* 0x0000000526077291 */ /* 0x000fe2000f8e603f */
[----:B------:R-:W-:Y:S01]  /*1720*/  UMOV UR9, 0x40000040 ;  /* 0x4000004000097882 */ /* 0x000fe20000000000 */
[----:B------:R-:W-:-:S03]  /*1730*/  UMOV UR11, 0x40000040 ;  /* 0x40000040000b7882 */ /* 0x000fc60000000000 */
[----:B------:R-:W-:Y:S02]  /*1740*/  UMOV UR8, UR6 ;  /* 0x0000000600087c82 */ /* 0x000fe40008000000 */
[----:B------:R-:W-:Y:S02]  /*1750*/  UMOV UR10, UR7 ;  /* 0x00000007000a7c82 */ /* 0x000fe40008000000 */
[----:B------:R-:W-:Y:S01]  /*1760*/  HGMMA.64x256x16.F32.BF16 R24, gdesc[UR8], RZ, !UPT, gsb0 ;  /* 0x03e00000081879f0 */ /* 0x000fe2000c0018ff */
[----:B------:R-:W-:Y:S02]  /*1770*/  UIADD3 UR8, UR6, 0x2, URZ ;  /* 0x0000000206087890 */ /* 0x000fe4000fffe03f */
[----:B------:R-:W-:Y:S01]  /*1780*/  UIADD3 UR10, UR7, 0x2, URZ ;  /* 0x00000002070a7890 */ /* 0x000fe2000fffe03f */
[----:B------:R-:W-:Y:S01]  /*1790*/  UMOV UR9, 0x40000040 ;  /* 0x4000004000097882 */ /* 0x000fe20000000000 */
[----:B------:R-:W-:Y:S01]  /*17a0*/  UMOV UR11, 0x40000040 ;  /* 0x40000040000b7882 */ /* 0x000fe20000000000 */
[----:B------:R-:W-:-:S02]  /*17b0*/  WARPGROUP.DEPBAR.LE gsb0, 0x0 ;  /* 0x00008000000079c5 */ /* 0x000fc40000010000 */
[----:B------:R-:W-:-:S15]  /*17c0*/  WARPGROUP.ARRIVE ;  /* 0x00000000000079c5 */ /* 0x000fde0000000000 */
[----:B------:R-:W-:-:S05]  /*17d0*/  NOP ;  /* 0x0000000000007918 */ /* 0x000fca0000000000 */
[----:B------:R-:W-:Y:S01]  /*17e0*/  HGMMA.64x256x16.F32.BF16 R24, gdesc[UR8], R24, gsb0 ;  /* 0x03e00000081879f0 */ /* 0x000fe20008001818 */
[----:B------:R-:W-:Y:S02]  /*17f0*/  UIADD3 UR8, UR6, 0x4, URZ ;  /* 0x0000000406087890 */ /* 0x000fe4000fffe03f */
[----:B------:R-:W-:Y:S01]  /*1800*/  UIADD3 UR10, UR7, 0x4, URZ ;  /* 0x00000004070a7890 */ /* 0x000fe2000fffe03f */
[----:B------:R-:W-:Y:S01]  /*1810*/  UMOV UR9, 0x40000040 ;  /* 0x4000004000097882 */ /* 0x000fe20000000000 */
[----:B------:R-:W-:Y:S01]  /*1820*/  UMOV UR11, 0x40000040 ;  /* 0x40000040000b7882 */ /* 0x000fe20000000000 */
[----:B------:R-:W-:Y:S02]  /*1830*/  WARPGROUP.DEPBAR.LE gsb0, 0x0 ;  /* 0x00008000000079c5 */ /* 0x000fe40000010000 */
        /* <DEDUP_REMOVED lines=42> */
[----:B------:R-:W-:Y:S03]  /*1ae0*/  HGMMA.64x256x16.F32.BF16 R24, gdesc[UR8], R24, gsb0 ;  /* 0x03e00000081879f0 */ /* 0x000fe60008001818 */
[----:B------:R-:W-:Y:S02]  /*1af0*/  WARPGROUP.DEPBAR.LE gsb0, 0x0 ;  /* 0x00008000000079c5 */ /* 0x000fe40000010000 */
[----:B------:R-:W-:Y:S05]  /*1b00*/  @!P2 BRA `(.L_x_21) ;  /* 0x00000004009ca947 */ /* 0x000fea0003800000 */
[----:B------:R-:W-:Y:S01]  /*1b10*/  UIADD3 UR6, UR38, 0x1, URZ ;  /* 0x0000000126067890 */ /* 0x000fe2000fffe03f */
[----:B-12---:R-:W-:-:S03]  /*1b20*/  IMAD.U32 R0, RZ, RZ, UR43 ;  /* 0x0000002bff007e24 */ /* 0x006fc6000f8e00ff */
[----:B------:R-:W-:-:S04]  /*1b30*/  UISETP.NE.AND UP0, UPT, UR6, 0x3, UPT ;  /* 0x000000030600788c */ /* 0x000fc8000bf05270 */
[----:B------:R-:W-:Y:S02]  /*1b40*/  USEL UR7, URZ, 0x1, UP0 ;  /* 0x000000013f077887 */ /* 0x000fe40008000000 */
[----:B------:R-:W-:Y:S02]  /*1b50*/  USEL UR6, UR6, URZ, UP0 ;  /* 0x0000003f06067287 */ /* 0x000fe40008000000 */
[----:B------:R-:W-:-:S06]  /*1b60*/  ULOP3.LUT UR7, UR39, UR7, URZ, 0x3c, !UPT ;  /* 0x0000000727077292 */ /* 0x000fcc000f8e3c3f */
[----:B------:R-:W-:Y:S01]  /*1b70*/  IMAD.U32 R5, RZ, RZ, UR7 ;  /* 0x00000007ff057e24 */ /* 0x000fe2000f8e00ff */
[----:B------:R-:W-:-:S06]  /*1b80*/  UMOV UR7, UR38 ;  /* 0x0000002600077c82 */ /* 0x000fcc0008000000 */
.L_x_28:
[----:B-12---:R-:W-:Y:S05]  /*1b90*/  @!P0 BRA `(.L_x_22) ;  /* 0x0000000000048947 */ /* 0x006fea0003800000 */
[----:B------:R-:W-:Y:S01]  /*1ba0*/  BPT.TRAP 0x1 ;  /* 0x000000040000795c */ /* 0x000fe20000300000 */
.L_x_22:
[----:B------:R-:W-:Y:S01]  /*1bb0*/  ULEA UR8, UR6, UR41, 0x3 ;  /* 0x0000002906087291 */ /* 0x000fe2000f8e183f */
[----:B------:R-:W-:-:S08]  /*1bc0*/  SHF.L.U32 R3, R5, 0x1f, RZ ;  /* 0x0000001f05037819 */ /* 0x000fd000000006ff */
[----:B------:R1:W2:Y:S01]  /*1bd0*/  SYNCS.PHASECHK.TRANS64.TRYWAIT P1, [UR8], R3 ;  /* 0x00000003ff0075a7 */ /* 0x0002a20008020148 */
[----:B------:R-:W-:Y:S05]  /*1be0*/  @!P0 BRA `(.L_x_23) ;  /* 0x0000000000048947 */ /* 0x000fea0003800000 */
[----:B------:R-:W-:Y:S01]  /*1bf0*/  BPT.TRAP 0x1 ;  /* 0x000000040000795c */ /* 0x000fe20000300000 */
.L_x_23:
[----:B--2---:R-:W-:Y:S05]  /*1c00*/  @P1 BRA `(.L_x_24) ;  /* 0x0000000000081947 */ /* 0x004fea0003800000 */
[----:B------:R-:W2:Y:S02]  /*1c10*/  SYNCS.PHASECHK.TRANS64.TRYWAIT P1, [UR8], R3 ;  /* 0x00000003ff0075a7 */ /* 0x000ea40008020148 */
[----:B--2---:R-:W-:Y:S05]  /*1c20*/  @!P1 BRA `(.L_x_25) ;  /* 0x0000009800f89947 */ /* 0x004fea0003800000 */
.L_x_24:
[----:B------:R-:W-:Y:S01]  /*1c30*/  ULEA UR12, UR6, UR4, 0xa ;  /* 0x00000004060c7291 */ /* 0x000fe2000f8e503f */
[----:B------:R-:W-:Y:S01]  /*1c40*/  WARPGROUP.ARRIVE ;  /* 0x00000000000079c5 */ /* 0x000fe20000000000 */
[----:B------:R-:W-:Y:S01]  /*1c50*/  ULEA UR13, UR6, UR5, 0xc ;  /* 0x00000005060d7291 */ /* 0x000fe2000f8e603f */
[----:B------:R-:W-:Y:S01]  /*1c60*/  UMOV UR9, 0x40000040 ;  /* 0x4000004000097882 */ /* 0x000fe20000000000 */
[----:B------:R-:W-:-:S03]  /*1c70*/  UMOV UR11, 0x40000040 ;  /* 0x40000040000b7882 */ /* 0x000fc60000000000 */
[----:B------:R-:W-:Y:S02]  /*1c80*/  UMOV UR8, UR12 ;  /* 0x0000000c00087c82 */ /* 0x000fe40008000000 */
[----:B------:R-:W-:Y:S02]  /*1c90*/  UMOV UR10, UR13 ;  /* 0x0000000d000a7c82 */ /* 0x000fe40008000000 */
[----:B------:R-:W-:Y:S01]  /*1ca0*/  HGMMA.64x256x16.F32.BF16 R24, gdesc[UR8], R24, gsb0 ;  /* 0x03e00000081879f0 */ /* 0x000fe20008001818 */
        /* <DEDUP_REMOVED lines=58> */
[----:B------:R-:W-:Y:S01]  /*2050*/  BPT.TRAP 0x1 ;  /* 0x000000040000795c */ /* 0x000fe20000300000 */
.L_x_26:
[----:B------:R-:W-:Y:S01]  /*2060*/  ULEA UR8, UR7, UR41, 0x3 ;  /* 0x0000002907087291 */ /* 0x000fe2000f8e183f */
[----:B------:R-:W-:-:S03]  /*2070*/  ISETP.GT.U32.AND P1, PT, R16, 0x1, PT ;  /* 0x000000011000780c */ /* 0x000fc60003f24070 */
[----:B------:R-:W-:-:S04]  /*2080*/  UIADD3 UR8, UR8, 0x18, URZ ;  /* 0x0000001808087890 */ /* 0x000fc8000fffe03f */
[----:B------:R-:W-:-:S09]  /*2090*/  UPRMT UR8, URZ, 0x654, UR8 ;  /* 0x000006543f087896 */ /* 0x000fd20008000008 */
[----:B------:R-:W-:Y:S01]  /*20a0*/  SYNCS.ARRIVE.TRANS64.RED.A1T0 RZ, [UR8], RZ ;  /* 0x000000ffffff79a7 */ /* 0x000fe20008100408 */
[----:B------:R-:W-:Y:S05]  /*20b0*/  @P1 BRA `(.L_x_27) ;  /* 0x0000000000041947 */ /* 0x000fea0003800000 */
[----:B------:R-:W-:Y:S01]  /*20c0*/  BPT.TRAP 0x1 ;  /* 0x000000040000795c */ /* 0x000fe20000300000 */
.L_x_27:
[----:B------:R-:W-:Y:S01]  /*20d0*/  UIADD3 UR6, UR6, 0x1, URZ ;  /* 0x0000000106067890 */ /* 0x000fe2000fffe03f */
[C---:B------:R-:W-:Y:S01]  /*20e0*/  ISETP.GT.AND P1, PT, R0.reuse, 0x1, PT ;  /* 0x000000010000780c */ /* 0x040fe20003f24270 */
[----:B------:R-:W-:Y:S01]  /*20f0*/  UIADD3 UR7, UR7, 0x1, URZ ;  /* 0x0000000107077890 */ /* 0x000fe2000fffe03f */
[----:B------:R-:W-:Y:S01]  /*2100*/  VIADD R0, R0, 0xffffffff ;  /* 0xffffffff00007836 */ /* 0x000fe20000000000 */
[----:B------:R-:W-:Y:S02]  /*2110*/  UISETP.NE.AND UP0, UPT, UR6, 0x3, UPT ;  /* 0x000000030600788c */ /* 0x000fe4000bf05270 */
[----:B------:R-:W-:Y:S02]  /*2120*/  UISETP.NE.AND UP1, UPT, UR7, 0x3, UPT ;  /* 0x000000030700788c */ /* 0x000fe4000bf25270 */
[----:B------:R-:W-:Y:S02]  /*2130*/  USEL UR8, URZ, 0x1, UP0 ;  /* 0x000000013f087887 */ /* 0x000fe40008000000 */
[----:B------:R-:W-:-:S02]  /*2140*/  USEL UR6, UR6, URZ, UP0 ;  /* 0x0000003f06067287 */ /* 0x000fc40008000000 */
[----:B------:R-:W-:Y:S02]  /*2150*/  USEL UR7, UR7, URZ, UP1 ;  /* 0x0000003f07077287 */ /* 0x000fe40008800000 */
[----:B------:R-:W-:Y:S01]  /*2160*/  LOP3.LUT R5, R5, UR8, RZ, 0x3c, !PT ;  /* 0x0000000805057c12 */ /* 0x000fe2000f8e3cff */
[----:B------:R-:W-:Y:S09]  /*2170*/  @P1 BRA `(.L_x_28) ;  /* 0xfffffff800841947 */ /* 0x000ff2000383ffff */
.L_x_21:
[----:B-12---:R-:W1:Y:S01]  /*2180*/  LDC R0, c[0x0][0x28c] ;  /* 0x0000a300ff007b82 */ /* 0x006e620000000800 */
[----:B------:R2:W-:Y:S01]  /*2190*/  SYNCS.ARRIVE.TRANS64.A1T0 RZ, [R158+UR45], RZ ;  /* 0x000000ff9eff79a7 */ /* 0x0005e2000810002d */
[----:B-1----:R-:W-:-:S13]  /*21a0*/  ISETP.GE.AND P1, PT, R0, 0x1, PT ;  /* 0x000000010000780c */ /* 0x002fda0003f26270 */
[----:B--2---:R-:W-:Y:S05]  /*21b0*/  @!P1 BRA `(.L_x_29) ;  /* 0x0000000000349947 */ /* 0x004fea0003800000 */
[----:B------:R-:W-:Y:S05]  /*21c0*/  @!P0 BRA `(.L_x_30) ;  /* 0x0000000000048947 */ /* 0x000fea0003800000 */
[----:B------:R-:W-:Y:S01]  /*21d0*/  BPT.TRAP 0x1 ;  /* 0x000000040000795c */ /* 0x000fe20000300000 */
.L_x_30:
[----:B------:R-:W-:Y:S01]  /*21e0*/  UIADD3 UR6, UR43, UR38, URZ ;  /* 0x000000262b067290 */ /* 0x000fe2000fffe03f */
[----:B------:R-:W-:-:S03]  /*21f0*/  ISETP.GT.U32.AND P0, PT, R16, 0x1, PT ;  /* 0x000000011000780c */ /* 0x000fc60003f04070 */
[----:B------:R-:W-:-:S04]  /*2200*/  UIMAD.WIDE.U32 UR4, UR6, -0x55555555, URZ ;  /* 0xaaaaaaab060478a5 */ /* 0x000fc8000f8e003f */
[----:B------:R-:W-:-:S04]  /*2210*/  USHF.R.U32.HI UR4, URZ, 0x1, UR5 ;  /* 0x000000013f047899 */ /* 0x000fc80008011605 */
[----:B------:R-:W-:-:S04]  /*2220*/  UIMAD UR6, UR4, -0x3, UR6 ;  /* 0xfffffffd040678a4 */ /* 0x000fc8000f8e0206 */
[----:B------:R-:W-:-:S04]  /*2230*/  ULEA UR6, UR6, UR41, 0x3 ;  /* 0x0000002906067291 */ /* 0x000fc8000f8e183f */
[----:B------:R-:W-:-:S04]  /*2240*/  UIADD3 UR6, UR6, 0x18, URZ ;  /* 0x0000001806067890 */ /* 0x000fc8000fffe03f */
[----:B------:R-:W-:-:S09]  /*2250*/  UPRMT UR6, URZ, 0x654, UR6 ;  /* 0x000006543f067896 */ /* 0x000fd20008000006 */
[----:B------:R-:W-:Y:S01]  /*2260*/  SYNCS.ARRIVE.TRANS64.RED.A1T0 RZ, [UR6], RZ ;  /* 0x000000ffffff79a7 */ /* 0x000fe20008100406 */
[----:B------:R-:W-:Y:S05]  /*2270*/  @P0 BRA `(.L_x_29) ;  /* 0x0000000000040947 */ /* 0x000fea0003800000 */
[----:B------:R-:W-:Y:S01]  /*2280*/  BPT.TRAP 0x1 ;  /* 0x000000040000795c */ /* 0x000fe20000300000 */
.L_x_29:
[----:B------:R-:W-:Y:S01]  /*2290*/  SHF.L.U32 R0, R173, 0x1f, RZ ;  /* 0x0000001fad007819 */ /* 0x000fe200000006ff */
[----:B------:R-:W-:Y:S01]  /*22a0*/  UIADD3 UR38, UR44, UR38, URZ ;  /* 0x000000262c267290 */ /* 0x000fe2000fffe03f */
[----:B------:R-:W1:Y:S01]  /*22b0*/  LDC R15, c[0x0][0x288] ;  /* 0x0000a200ff0f7b82 */ /* 0x000e620000000800 */
[----:B------:R-:W-:Y:S01]  /*22c0*/  UISETP.GE.U32.AND UP1, UPT, UR44, 0x3, UPT ;  /* 0x000000032c00788c */ /* 0x000fe2000bf26070 */
[----:B------:R-:W-:Y:S01]  /*22d0*/  IMAD.SHL.U32 R8, R156, 0x2, RZ ;  /* 0x000000029c087824 */ /* 0x000fe200078e00ff */
[----:B------:R-:W-:Y:S02]  /*22e0*/  UISETP.GT.U32.AND UP0, UPT, UR38, 0x2, UPT ;  /* 0x000000022600788c */ /* 0x000fe4000bf04070 */
[----:B------:R-:W-:Y:S02]  /*22f0*/  UIMAD.WIDE.U32 UR4, UR38, -0x55555555, URZ ;  /* 0xaaaaaaab260478a5 */ /* 0x000fe4000f8e003f */
[----:B------:R-:W-:Y:S01]  /*2300*/  UISETP.LT.U32.AND UP0, UPT, UR44, 0x3, UP0 ;  /* 0x000000032c00788c */ /* 0x000fe20008701070 */
[----:B------:R-:W2:Y:S01]  /*2310*/  SYNCS.PHASECHK.TRANS64.TRYWAIT P0, [R157+UR42+0x10], R0 ;  /* 0x000010009d0075a7 */ /* 0x000ea2000800016a */
[----:B------:R-:W-:Y:S01]  /*2320*/  USHF.R.U32.HI UR4, URZ, 0x1, UR5 ;  /* 0x000000013f047899 */ /* 0x000fe20008011605 */
[----:B------:R-:W-:Y:S01]  /*2330*/  SHF.R.S32.HI R9, RZ, 0x1f, R8 ;  /* 0x0000001fff097819 */ /* 0x000fe20000011408 */
[----:B------:R-:W-:-:S02]  /*2340*/  USEL UR6, URZ, 0x1, !UP0 ;  /* 0x000000013f067887 */ /* 0x000fc4000c000000 */
[----:B------:R-:W-:Y:S02]  /*2350*/  UIMAD UR38, UR4, -0x3, UR38 ;  /* 0xfffffffd042678a4 */ /* 0x000fe4000f8e0226 */
[----:B------:R-:W-:-:S04]  /*2360*/  ULOP3.LUT UR39, UR39, UR6, URZ, 0x3c, !UPT ;  /* 0x0000000627277292 */ /* 0x000fc8000f8e3c3f */
[----:B------:R-:W-:Y:S01]  /*2370*/  @UP1 ULOP3.LUT UR39, UR39, 0x1, UR4, 0x78, !UPT ;  /* 0x0000000127271892 */ /* 0x000fe2000f8e7804 */
[----:B-12---:R-:W-:Y:S11]  /*2380*/  @!P0 BRA `(.L_x_31) ;  /* 0x0000009400388947 */ /* 0x006ff60003800000 */
.L_x_312:
[----:B------:R-:W-:Y:S01]  /*2390*/  IMAD.SHL.U32 R14, R19, 0x40, RZ ;  /* 0x00000040130e7824 */ /* 0x000fe200078e00ff */
[----:B------:R-:W-:Y:S01]  /*23a0*/  ULDC UR6, c[0x0][0x284] ;  /* 0x0000a10000067ab9 */ /* 0x000fe20000000800 */
[----:B0-----:R-:W-:Y:S01]  /*23b0*/  IMAD.SHL.U32 R12, R22, 0x100, RZ ;  /* 0x00000100160c7824 */ /* 0x001fe200078e00ff */
[----:B------:R-:W-:Y:S01]  /*23c0*/  SHF.R.S32.HI R165, RZ, 0x1f, R2 ;  /* 0x0000001fffa57819 */ /* 0x000fe20000011402 */
[----:B------:R-:W-:Y:S01]  /*23d0*/  ULDC.64 UR4, c[0x0][0x5d0] ;  /* 0x0001740000047ab9 */ /* 0x000fe20000000a00 */
[----:B------:R-:W-:Y:S01]  /*23e0*/  ISETP.GE.AND P0, PT, R14, UR6, PT ;  /* 0x000000060e007c0c */ /* 0x000fe2000bf06270 */
[----:B------:R-:W-:Y:S01]  /*23f0*/  IMAD.WIDE.U32 R4, R2, UR4, R8 ;  /* 0x0000000402047c25 */ /* 0x000fe2000f8e0008 */
[----:B------:R-:W-:Y:S02]  /*2400*/  SHF.R.S32.HI R13, RZ, 0x1f, R12 ;  /* 0x0000001fff0d7819 */ /* 0x000fe4000001140c */
[C---:B------:R-:W-:Y:S01]  /*2410*/  ISETP.GE.OR P0, PT, R12.reuse, R15, P0 ;  /* 0x0000000f0c00720c */ /* 0x040fe20000706670 */
[----:B------:R-:W-:Y:S01]  /*2420*/  IMAD R3, R165, UR4, RZ ;  /* 0x00000004a5037c24 */ /* 0x000fe2000f8e02ff */
[----:B------:R-:W-:-:S03]  /*2430*/  IADD3 R6, P1, R12, R4, RZ ;  /* 0x000000040c067210 */ /* 0x000fc60007f3e0ff */
[----:B------:R-:W-:-:S05]  /*2440*/  IMAD R3, R2, UR5, R3 ;  /* 0x0000000502037c24 */ /* 0x000fca000f8e0203 */
[----:B------:R-:W-:-:S03]  /*2450*/  IADD3.X R7, R13, R5, R3, P1, !PT ;  /* 0x000000050d077210 */ /* 0x000fc60000ffe403 */
[----:B------:R-:W-:Y:S05]  /*2460*/  @P0 BRA `(.L_x_32) ;  /* 0x0000007c000c0947 */ /* 0x000fea0003800000 */
[----:B------:R-:W0:Y:S01]  /*2470*/  LDC.64 R10, c[0x0][0x5c8] ;  /* 0x00017200ff0a7b82 */ /* 0x000e220000000a00 */
[----:B-----5:R-:W-:Y:S01]  /*2480*/  FSETP.NEU.AND P0, PT, R152, RZ, PT ;  /* 0x000000ff9800720b */ /* 0x020fe20003f0d000 */
[----:B------:R-:W-:Y:S01]  /*2490*/  IMAD R3, R156, -0x2, R15 ;  /* 0xfffffffe9c037824 */ /* 0x000fe200078e020f */
[----:B------:R-:W-:Y:S01]  /*24a0*/  BSSY B0, `(.L_x_32) ;  /* 0x00007bf000007945 */ /* 0x000fe20003800000 */
[----:B------:R-:W-:-:S04]  /*24b0*/  IMAD.WIDE R162, R19, 0x40, R154 ;  /* 0x0000004013a27825 */ /* 0x000fc800078e029a */
[----:B-1----:R-:W-:Y:S02]  /*24c0*/  IMAD.IADD R0, R3, 0x1, -R12 ;  /* 0x0000000103007824 */ /* 0x002fe400078e0a0c */
[----:B------:R-:W-:-:S03]  /*24d0*/  IMAD.IADD R3, R161, 0x1, -R14 ;  /* 0x00000001a1037824 */ /* 0x000fc600078e0a0e */
[----:B------:R-:W-:-:S04]  /*24e0*/  ISETP.GT.AND P2, PT, R0, RZ, PT ;  /* 0x000000ff0000720c */ /* 0x000fc80003f44270 */
[----:B------:R-:W-:Y:S01]  /*24f0*/  ISETP.GT.AND P1, PT, R3, RZ, P2 ;  /* 0x000000ff0300720c */ /* 0x000fe20001724270 */
[-C--:B0-----:R-:W-:Y:S02]  /*2500*/  IMAD R4, R163, R10.reuse, RZ ;  /* 0x0000000aa3047224 */ /* 0x081fe400078e02ff */
[----:B------:R-:W-:-:S04]  /*2510*/  IMAD.WIDE.U32 R6, R162, R10, R6 ;  /* 0x0000000aa2067225 */ /* 0x000fc800078e0006 */
[----:B------:R-:W-:-:S04]  /*2520*/  IMAD R5, R162, R11, R4 ;  /* 0x0000000ba2057224 */ /* 0x000fc800078e0204 */
[----:B------:R-:W-:Y:S01]  /*2530*/  IMAD.IADD R179, R7, 0x1, R5 ;  /* 0x0000000107b37824 */ /* 0x000fe200078e0205 */
[----:B------:R-:W-:Y:S06]  /*2540*/  @!P0 BRA `(.L_x_33) ;  /* 0x0000005400a08947 */ /* 0x000fec0003800000 */
[----:B------:R-:W0:Y:S01]  /*2550*/  LDC.64 R20, c[0x0][0x5b8] ;  /* 0x00016e00ff147b82 */ /* 0x000e220000000a00 */
[----:B------:R-:W-:-:S07]  /*2560*/  ULDC.64 UR4, c[0x0][0x5c0] ;  /* 0x0001700000047ab9 */ /* 0x000fce0000000a00 */
[----:B------:R-:W1:Y:S08]  /*2570*/  LDC.64 R166, c[0x0][0x5b0] ;  /* 0x00016c00ffa67b82 */ /* 0x000e700000000a00 */
[----:B------:R-:W2:Y:S01]  /*2580*/  LDC.64 R14, c[0x0][0x5a8] ;  /* 0x00016a00ff0e7b82 */ /* 0x000ea20000000a00 */
[-C--:B0-----:R-:W-:Y:S02]  /*2590*/  IMAD R7, R165, R20.reuse, RZ ;  /* 0x00000014a5077224 */ /* 0x081fe400078e02ff */
[----:B------:R-:W-:-:S04]  /*25a0*/  IMAD.WIDE.U32 R4, R2, R20, R8 ;  /* 0x0000001402047225 */ /* 0x000fc800078e0008 */
[----:B------:R-:W-:Y:S01]  /*25b0*/  IMAD R175, R2, R21, R7 ;  /* 0x0000001502af7224 */ /* 0x000fe200078e0207 */
[----:B------:R-:W-:Y:S01]  /*25c0*/  IADD3 R164, P0, R12, R4, RZ ;  /* 0x000000040ca47210 */ /* 0x000fe20007f1e0ff */
[----:B-1----:R-:W-:-:S03]  /*25d0*/  IMAD R4, R163, R166, RZ ;  /* 0x000000a6a3047224 */ /* 0x002fc600078e02ff */
[----:B------:R-:W-:Y:S01]  /*25e0*/  IADD3.X R165, R13, R5, R175, P0, !PT ;  /* 0x000000050da57210 */ /* 0x000fe200007fe4af */
[C---:B------:R-:W-:Y:S02]  /*25f0*/  IMAD R177, R162.reuse, R167, R4 ;  /* 0x000000a7a2b17224 */ /* 0x040fe400078e0204 */
[----:B------:R-:W-:-:S04]  /*2600*/  IMAD.WIDE.U32 R4, R162, R166, R164 ;  /* 0x000000a6a2047225 */ /* 0x000fc800078e00a4 */
[----:B------:R-:W-:Y:S01]  /*2610*/  IMAD.IADD R5, R5, 0x1, R177 ;  /* 0x0000000105057824 */ /* 0x000fe200078e02b1 */
[----:B--2---:R-:W-:-:S04]  /*2620*/  LEA R168, P0, R4, R14, 0x1 ;  /* 0x0000000e04a87211 */ /* 0x004fc800078008ff */
[----:B------:R-:W-:-:S05]  /*2630*/  LEA.HI.X R169, R4, R15, R5, 0x1, P0 ;  /* 0x0000000f04a97211 */ /* 0x000fca00000f0c05 */
[----:B------:R0:W2:Y:S01]  /*2640*/  @P1 LDG.E.LTC128B.U16 R19, desc[UR36][R168.64] ;  /* 0x00000024a8131981 */ /* 0x0000a2000c1e1520 */
[----:B------:R-:W-:Y:S01]  /*2650*/  IMAD.WIDE.U32 R4, R162, R166, R12 ;  /* 0x000000a6a2047225 */ /* 0x000fe200078e000c */
[----:B------:R-:W-:Y:S02]  /*2660*/  BSSY B1, `(.L_x_34) ;  /* 0x0000014000017945 */ /* 0x000fe40003800000 */
[----:B------:R-:W-:-:S04]  /*2670*/  IADD3 R170, P0, R8, R4, RZ ;  /* 0x0000000408aa7210 */ /* 0x000fc80007f1e0ff */
[----:B------:R-:W-:Y:S01]  /*2680*/  IADD3.X R171, R9, R177, R5, P0, !PT ;  /* 0x000000b109ab7210 */ /* 0x000fe200007fe405 */
[----:B0-----:R-:W-:Y:S01]  /*2690*/  IMAD.SHL.U32 R168, R166, 0x8, RZ ;  /* 0x00000008a6a87824 */ /* 0x001fe200078e00ff */
[----:B------:R-:W-:Y:S02]  /*26a0*/  LEA R4, P0, R6, UR4, 0x1 ;  /* 0x0000000406047c11 */ /* 0x000fe4000f8008ff */
[----:B------:R-:W-:Y:S01]  /*26b0*/  SHF.L.U64.HI R169, R166, 0x3, R167 ;  /* 0x00000003a6a97819 */ /* 0x000fe200000102a7 */
[----:B------:R-:W-:Y:S01]  /*26c0*/  IMAD.WIDE.U32 R170, R2, R20, R170 ;  /* 0x0000001402aa7225 */ /* 0x000fe200078e00aa */
[----:B------:R-:W-:Y:S02]  /*26d0*/  LEA.HI.X R5, R6, UR5, R179, 0x1, P0 ;  /* 0x0000000506057c11 */ /* 0x000fe400080f0cb3 */
[----:B------:R-:W-:Y:S02]  /*26e0*/  ISETP.GT.AND P0, PT, R0, 0x1, PT ;  /* 0x000000010000780c */ /* 0x000fe40003f04270 */
[----:B------:R-:W-:-:S02]  /*26f0*/  LEA R6, P4, R170, R14, 0x1 ;  /* 0x0000000eaa067211 */ /* 0x000fc400078808ff */
[----:B------:R-:W-:Y:S01]  /*2700*/  ISETP.GT.AND P3, PT, R3, RZ, P0 ;  /* 0x000000ff0300720c */ /* 0x000fe20000764270 */
[----:B--2---:R-:W-:-:S04]  /*2710*/  IMAD.U32 R7, R19, 0x10000, RZ ;  /* 0x0001000013077824 */ /* 0x004fc800078e00ff */
[----:B------:R-:W-:-:S04]  /*2720*/  FMUL R7, R7, R152 ;  /* 0x0000009807077220 */ /* 0x000fc80000400000 */
[----:B------:R-:W-:-:S05]  /*2730*/  FFMA R7, R24, R153, R7 ;  /* 0x0000009918077223 */ /* 0x000fca0000000007 */
[----:B------:R-:W-:Y:S01]  /*2740*/  F2FP.BF16.F32.PACK_AB R21, RZ, R7 ;  /* 0x00000007ff15723e */ /* 0x000fe200000010ff */
[----:B------:R-:W-:-:S04]  /*2750*/  IMAD.IADD R7, R175, 0x1, R171 ;  /* 0x00000001af077824 */ /* 0x000fc800078e02ab */
[----:B------:R0:W-:Y:S01]  /*2760*/  @P1 STG.E.U16 desc[UR36][R4.64], R21 ;  /* 0x0000001504001986 */ /* 0x0001e2000c101524 */
[----:B------:R-:W-:Y:S01]  /*2770*/  LEA.HI.X R7, R170, R15, R7, 0x1, P4 ;  /* 0x0000000faa077211 */ /* 0x000fe200020f0c07 */
[----:B------:R-:W-:Y:S06]  /*2780*/  @!P3 BRA `(.L_x_35) ;  /* 0x000000000004b947 */ /* 0x000fec0003800000 */
[----:B------:R1:W5:Y:S02]  /*2790*/  LDG.E.LTC128B.U16 R19, desc[UR36][R6.64+0x2] ;  /* 0x0000022406137981 */ /* 0x000364000c1e1520 */
.L_x_35:
[----:B------:R-:W-:Y:S05]  /*27a0*/  BSYNC B1 ;  /* 0x0000000000017941 */ /* 0x000fea0003800000 */
.L_x_34:
[----:B0----5:R-:W-:Y:S01]  /*27b0*/  IMAD.U32 R21, R19, 0x10000, RZ ;  /* 0x0001000013157824 */ /* 0x021fe200078e00ff */
[----:B------:R-:W-:Y:S01]  /*27c0*/  ISETP.GT.AND P2, PT, R3, 0x8, P2 ;  /* 0x000000080300780c */ /* 0x000fe20001744270 */
[----:B------:R-:W-:-:S04]  /*27d0*/  IMAD.WIDE.U32 R168, R162, R166, R168 ;  /* 0x000000a6a2a87225 */ /* 0x000fc800078e00a8 */
[----:B------:R-:W-:Y:S01]  /*27e0*/  FMUL R22, R21, R152 ;  /* 0x0000009815167220 */ /* 0x000fe20000400000 */
[----:B------:R-:W-:Y:S01]  /*27f0*/  IMAD.IADD R177, R177, 0x1, R169 ;  /* 0x00000001b1b17824 */ /* 0x000fe200078e02a9 */
[----:B------:R-:W-:Y:S02]  /*2800*/  IADD3 R21, P1, R164, R168, RZ ;  /* 0x000000a8a4157210 */ /* 0x000fe40007f3e0ff */
[----:B------:R-:W-:-:S03]  /*2810*/  FFMA R22, R25, R153, R22 ;  /* 0x0000009919167223 */ /* 0x000fc60000000016 */
[----:B------:R-:W-:Y:S01]  /*2820*/  IMAD.X R164, R177, 0x1, R165, P1 ;  /* 0x00000001b1a47824 */ /* 0x000fe200008e06a5 */
[C---:B------:R-:W-:Y:S02]  /*2830*/  LEA R24, P1, R21.reuse, R14, 0x1 ;  /* 0x0000000e15187211 */ /* 0x040fe400078208ff */
[----:B------:R-:W-:Y:S02]  /*2840*/  F2FP.BF16.F32.PACK_AB R22, RZ, R22 ;  /* 0x00000016ff16723e */ /* 0x000fe400000010ff */
[----:B------:R-:W-:Y:S02]  /*2850*/  LEA.HI.X R25, R21, R15, R164, 0x1, P1 ;  /* 0x0000000f15197211 */ /* 0x000fe400008f0ca4 */
[----:B------:R-:W-:Y:S02]  /*2860*/  PRMT R21, R22, 0x7610, R21 ;  /* 0x0000761016157816 */ /* 0x000fe40000000015 */
[----:B------:R-:W-:-:S03]  /*2870*/  PRMT R22, R19, 0x7610, R22 ;  /* 0x0000761013167816 */ /* 0x000fc60000000016 */
[----:B------:R0:W-:Y:S04]  /*2880*/  @P3 STG.E.U16 desc[UR36][R4.64+0x2], R21 ;  /* 0x0000021504003986 */ /* 0x0001e8000c101524 */
[----:B------:R-:W2:Y:S01]  /*2890*/  @P2 LDG.E.LTC128B.U16 R22, desc[UR36][R24.64] ;  /* 0x0000002418162981 */ /* 0x000ea2000c1e1520 */
[----:B------:R-:W-:Y:S01]  /*28a0*/  IADD3 R8, P1, P3, R8, R168, R12 ;  /* 0x000000a808087210 */ /* 0x000fe20007b3e00c */
[----:B------:R-:W-:Y:S01]  /*28b0*/  BSSY B1, `(.L_x_36) ;  /* 0x0000011000017945 */ /* 0x000fe20003800000 */
[C---:B------:R-:W-:Y:S02]  /*28c0*/  SHF.L.U64.HI R11, R10.reuse, 0x4, R11 ;  /* 0x000000040a0b7819 */ /* 0x040fe4000001020b */
[----:B------:R-:W-:Y:S02]  /*28d0*/  IADD3.X R9, R9, R177, R13, P1, P3 ;  /* 0x000000b109097210 */ /* 0x000fe40000fe640d */
[----:B------:R-:W-:-:S02]  /*28e0*/  LEA R10, P1, R10, R4, 0x4 ;  /* 0x000000040a0a7211 */ /* 0x000fc400078220ff */
[----:B------:R-:W-:Y:S01]  /*28f0*/  ISETP.GT.AND P0, PT, R3, 0x8, P0 ;  /* 0x000000080300780c */ /* 0x000fe20000704270 */
[----:B0-----:R-:W-:-:S04]  /*2900*/  IMAD.WIDE.U32 R20, R2, R20, R8 ;  /* 0x0000001402147225 */ /* 0x001fc800078e0008 */
[----:B------:R-:W-:Y:S01]  /*2910*/  IMAD.X R11, R11, 0x1, R5, P1 ;  /* 0x000000010b0b7824 */ /* 0x000fe200008e0605 */
[----:B------:R-:W-:Y:S01]  /*2920*/  LEA R8, P3, R20, R14, 0x1 ;  /* 0x0000000e14087211 */ /* 0x000fe200078608ff */
[----:B------:R-:W-:-:S05]  /*2930*/  IMAD.IADD R2, R175, 0x1, R21 ;  /* 0x00000001af027824 */ /* 0x000fca00078e0215 */
[----:B------:R-:W-:Y:S01]  /*2940*/  LEA.HI.X R9, R20, R15, R2, 0x1, P3 ;  /* 0x0000000f14097211 */ /* 0x000fe200018f0c02 */
[----:B--2---:R-:W-:-:S04]  /*2950*/  IMAD.U32 R19, R22, 0x10000, RZ ;  /* 0x0001000016137824 */ /* 0x004fc800078e00ff */
[----:B------:R-:W-:-:S04]  /*2960*/  FMUL R19, R19, R152 ;  /* 0x0000009813137220 */ /* 0x000fc80000400000 */
[----:B------:R-:W-:-:S05]  /*2970*/  FFMA R19, R26, R153, R19 ;  /* 0x000000991a137223 */ /* 0x000fca0000000013 */
[----:B------:R-:W-:-:S05]  /*2980*/  F2FP.BF16.F32.PACK_AB R19, RZ, R19 ;  /* 0x00000013ff13723e */ /* 0x000fca00000010ff */
[----:B------:R0:W-:Y:S01]  /*2990*/  @P2 STG.E.U16 desc[UR36][R10.64], R19 ;  /* 0x000000130a002986 */ /* 0x0001e2000c101524 */
[----:B------:R-:W-:Y:S05]  /*29a0*/  @!P0 BRA `(.L_x_37) ;  /* 0x0000000000048947 */ /* 0x000fea0003800000 */
[----:B------:R2:W5:Y:S02]  /*29b0*/  LDG.E.LTC128B.U16 R22, desc[UR36][R8.64+0x2] ;  /* 0x0000022408167981 */ /* 0x000564000c1e1520 */
.L_x_37:
[----:B------:R-:W-:Y:S05]  /*29c0*/  BSYNC B1 ;  /* 0x0000000000017941 */ /* 0x000fea0003800000 */
.L_x_36:
[----:B-----5:R-:W-:Y:S01]  /*29d0*/  IMAD.U32 R13, R22, 0x10000, RZ ;  /* 0x00010000160d7824 */ /* 0x020fe200078e00ff */
[----:B------:R-:W-:Y:S01]  /*29e0*/  ISETP.GT.AND P1, PT, R0, 0x8, PT ;  /* 0x000000080000780c */ /* 0x000fe20003f24270 */
[----:B------:R-:W-:Y:S02]  /*29f0*/  BSSY B1, `(.L_x_38) ;  /* 0x0000008000017945 */ /* 0x000fe40003800000 */
[----:B------:R-:W-:Y:S01]  /*2a00*/  FMUL R2, R13, R152 ;  /* 0x000000980d027220 */ /* 0x000fe20000400000 */
[----:B------:R-:W-:-:S03]  /*2a10*/  ISETP.GT.AND P2, PT, R3, RZ, P1 ;  /* 0x000000ff0300720c */ /* 0x000fc60000f44270 */
[----:B------:R-:W-:-:S05]  /*2a20*/  FFMA R2, R27, R153, R2 ;  /* 0x000000991b027223 */ /* 0x000fca0000000002 */
[----:B------:R-:W-:-:S05]  /*2a30*/  F2FP.BF16.F32.PACK_AB R2, RZ, R2 ;  /* 0x00000002ff02723e */ /* 0x000fca00000010ff */
[----:B------:R3:W-:Y:S01]  /*2a40*/  @P0 STG.E.U16 desc[UR36][R10.64+0x2], R2 ;  /* 0x000002020a000986 */ /* 0x0007e2000c101524 */
[----:B------:R-:W-:Y:S05]  /*2a50*/  @!P2 BRA `(.L_x_39) ;  /* 0x000000000004a947 */ /* 0x000fea0003800000 */
[----:B------:R4:W5:Y:S02]  /*2a60*/  LDG.E.LTC128B.U16 R22, desc[UR36][R6.64+0x10] ;  /* 0x0000102406167981 */ /* 0x000964000c1e1520 */
.L_x_39:
[----:B------:R-:W-:Y:S05]  /*2a70*/  BSYNC B1 ;  /* 0x0000000000017941 */ /* 0x000fea0003800000 */
.L_x_38:
        /* <DEDUP_REMOVED lines=10> */
.L_x_41:
[----:B------:R-:W-:Y:S05]  /*2b20*/  BSYNC B1 ;  /* 0x0000000000017941 */ /* 0x000fea0003800000 */
.L_x_40:
[----:B0----5:R-:W-:Y:S01]  /*2b30*/  IMAD.U32 R13, R22, 0x10000, RZ ;  /* 0x00010000160d7824 */ /* 0x021fe200078e00ff */
[----:B------:R-:W-:Y:S01]  /*2b40*/  ISETP.GT.AND P1, PT, R3, 0x8, P1 ;  /* 0x000000080300780c */ /* 0x000fe20000f24270 */
[----:B------:R-:W-:Y:S02]  /*2b50*/  BSSY B1, `(.L_x_42) ;  /* 0x0000007000017945 */ /* 0x000fe40003800000 */
[----:B---3--:R-:W-:-:S04]  /*2b60*/  FMUL R2, R13, R152 ;  /* 0x000000980d027220 */ /* 0x008fc80000400000 */
[----:B------:R-:W-:-:S05]  /*2b70*/  FFMA R2, R29, R153, R2 ;  /* 0x000000991d027223 */ /* 0x000fca0000000002 */
[----:B------:R-:W-:-:S05]  /*2b80*/  F2FP.BF16.F32.PACK_AB R2, RZ, R2 ;  /* 0x00000002ff02723e */ /* 0x000fca00000010ff */
[----:B------:R0:W-:Y:S01]  /*2b90*/  @P3 STG.E.U16 desc[UR36][R4.64+0x12], R2 ;  /* 0x0000120204003986 */ /* 0x0001e2000c101524 */
[----:B------:R-:W-:Y:S05]  /*2ba0*/  @!P1 BRA `(.L_x_43) ;  /* 0x0000000000049947 */ /* 0x000fea0003800000 */
[----:B------:R3:W5:Y:S02]  /*2bb0*/  LDG.E.LTC128B.U16 R22, desc[UR36][R8.64+0x10] ;  /* 0x0000102408167981 */ /* 0x000764000c1e1520 */
.L_x_43:
[----:B------:R-:W-:Y:S05]  /*2bc0*/  BSYNC B1 ;  /* 0x0000000000017941 */ /* 0x000fea0003800000 */
.L_x_42:
[----:B-----5:R-:W-:Y:S01]  /*2bd0*/  IMAD.U32 R13, R22, 0x10000, RZ ;  /* 0x00010000160d7824 */ /* 0x020fe200078e00ff */
[----:B------:R-:W-:Y:S01]  /*2be0*/  ISETP.GT.AND P0, PT, R3, 0x8, P0 ;  /* 0x000000080300780c */ /* 0x000fe20000704270 */
[----:B------:R-:W-:Y:S02]  /*2bf0*/  BSSY B1, `(.L_x_44) ;  /* 0x0000007000017945 */ /* 0x000fe40003800000 */
[----:B------:R-:W-:-:S04]  /*2c00*/  FMUL R13, R13, R152 ;  /* 0x000000980d0d7220 */ /* 0x000fc80000400000 */
[----:B------:R-:W-:-:S05]  /*2c10*/  FFMA R13, R30, R153, R13 ;  /* 0x000000991e0d7223 */ /* 0x000fca000000000d */
[----:B------:R-:W-:-:S05]  /*2c20*/  F2FP.BF16.F32.PACK_AB R13, RZ, R13 ;  /* 0x0000000dff0d723e */ /* 0x000fca00000010ff */
[----:B------:R0:W-:Y:S01]  /*2c30*/  @P1 STG.E.U16 desc[UR36][R10.64+0x10], R13 ;  /* 0x0000100d0a001986 */ /* 0x0001e2000c101524 */
[----:B------:R-:W-:Y:S05]  /*2c40*/  @!P0 BRA `(.L_x_45) ;  /* 0x0000000000048947 */ /* 0x000fea0003800000 */
[----:B------:R0:W5:Y:S02]  /*2c50*/  LDG.E.LTC128B.U16 R22, desc[UR36][R8.64+0x12] ;  /* 0x0000122408167981 */ /* 0x000164000c1e1520 */
.L_x_45:
[----:B------:R-:W-:Y:S05]  /*2c60*/  BSYNC B1 ;  /* 0x0000000000017941 */ /* 0x000fea0003800000 */
.L_x_44:
[----:B0----5:R-:W-:Y:S01]  /*2c70*/  IMAD.U32 R13, R22, 0x10000, RZ ;  /* 0x00010000160d7824 */ /* 0x021fe200078e00ff */
        /* <DEDUP_REMOVED lines=9> */
.L_x_47:
[----:B------:R-:W-:Y:S05]  /*2d10*/  BSYNC B1 ;  /* 0x0000000000017941 */ /* 0x000fea0003800000 */
.L_x_46:
        /* <DEDUP_REMOVED lines=10> */
.L_x_49:
[----:B------:R-:W-:Y:S05]  /*2dc0*/  BSYNC B1 ;  /* 0x0000000000017941 */ /* 0x000fea0003800000 */
.L_x_48:
[----:B0----5:R-:W-:Y:S01]  /*2dd0*/  IMAD.U32 R13, R22, 0x10000, RZ ;  /* 0x00010000160d7824 */ /* 0x021fe200078e00ff */
        /* <DEDUP_REMOVED lines=8> */
.L_x_51:
[----:B------:R-:W-:Y:S05]  /*2e60*/  BSYNC B1 ;  /* 0x0000000000017941 */ /* 0x000fea0003800000 */
.L_x_50:
        /* <DEDUP_REMOVED lines=9> */
.L_x_53:
[----:B------:R-:W-:Y:S05]  /*2f00*/  BSYNC B1 ;  /* 0x0000000000017941 */ /* 0x000fea0003800000 */
.L_x_52:
        /* <DEDUP_REMOVED lines=10> */
.L_x_55:
[----:B------:R-:W-:Y:S05]  /*2fb0*/  BSYNC B1 ;  /* 0x0000000000017941 */ /* 0x000fea0003800000 */
.L_x_54:
        /* <DEDUP_REMOVED lines=10> */
.L_x_57:
[----:B------:R-:W-:Y:S05]  /*3060*/  BSYNC B1 ;  /* 0x0000000000017941 */ /* 0x000fea0003800000 */
.L_x_56:
        /* <DEDUP_REMOVED lines=9> */
.L_x_59:
[----:B------:R-:W-:Y:S05]  /*3100*/  BSYNC B1 ;  /* 0x0000000000017941 */ /* 0x000fea0003800000 */
.L_x_58:
        /* <DEDUP_REMOVED lines=9> */
.L_x_61:
[----:B------:R-:W-:Y:S05]  /*31a0*/  BSYNC B1 ;  /* 0x0000000000017941 */ /* 0x000fea0003800000 */
.L_x_60:
        /* <DEDUP_REMOVED lines=10> */
.L_x_63:
[----:B------:R-:W-:Y:S05]  /*3250*/  BSYNC B1 ;  /* 0x0000000000017941 */ /* 0x000fea0003800000 */
.L_x_62:
        /* <DEDUP_REMOVED lines=10> */
.L_x_65:
[----:B------:R-:W-:Y:S05]  /*3300*/  BSYNC B1 ;  /* 0x0000000000017941 */ /* 0x000fea0003800000 */
.L_x_64:
        /* <DEDUP_REMOVED lines=9> */
.L_x_67:
[----:B------:R-:W-:Y:S05]  /*33a0*/  BSYNC B1 ;  /* 0x0000000000017941 */ /* 0x000fea0003800000 */
.L_x_66:
        /* <DEDUP_REMOVED lines=9> */
.L_x_69:
[----:B------:R-:W-:Y:S05]  /*3440*/  BSYNC B1 ;  /* 0x0000000000017941 */ /* 0x000fea0003800000 */
.L_x_68:
        /* <DEDUP_REMOVED lines=10> */
.L_x_71:
[----:B------:R-:W-:Y:S05]  /*34f0*/  BSYNC B1 ;  /* 0x0000000000017941 */ /* 0x000fea0003800000 */
.L_x_70:
        /* <DEDUP_REMOVED lines=10> */
.L_x_73:
[----:B------:R-:W-:Y:S05]  /*35a0*/  BSYNC B1 ;  /* 0x0000000000017941 */ /* 0x000fea0003800000 */
.L_x_72:
        /* <DEDUP_REMOVED lines=9> */
.L_x_75:
[----:B------:R-:W-:Y:S05]  /*3640*/  BSYNC B1 ;  /* 0x0000000000017941 */ /* 0x000fea0003800000 */
.L_x_74:
        /* <DEDUP_REMOVED lines=9> */
.L_x_77:
[----:B------:R-:W-:Y:S05]  /*36e0*/  BSYNC B1 ;  /* 0x0000000000017941 */ /* 0x000fea0003800000 */
.L_x_76:
        /* <DEDUP_REMOVED lines=10> */
.L_x_79:
[----:B------:R-:W-:Y:S05]  /*3790*/  BSYNC B1 ;  /* 0x0000000000017941 */ /* 0x000fea0003800000 */
.L_x_78:
        /* <DEDUP_REMOVED lines=10> */
.L_x_81:
[----:B------:R-:W-:Y:S05]  /*3840*/  BSYNC B1 ;  /* 0x0000000000017941 */ /* 0x000fea0003800000 */
.L_x_80:
        /* <DEDUP_REMOVED lines=9> */
.L_x_83:
[----:B------:R-:W-:Y:S05]  /*38e0*/  BSYNC B1 ;  /* 0x0000000000017941 */ /* 0x000fea0003800000 */
.L_x_82:
        /* <DEDUP_REMOVED lines=9> */
.L_x_85:
[----:B------:R-:W-:Y:S05]  /*3980*/  BSYNC B1 ;  /* 0x0000000000017941 */ /* 0x000fea0003800000 */
.L_x_84:
        /* <DEDUP_REMOVED lines=10> */
.L_x_87:
[----:B------:R-:W-:Y:S05]  /*3a30*/  BSYNC B1 ;  /* 0x0000000000017941 */ /* 0x000fea0003800000 */
.L_x_86:
        /* <DEDUP_REMOVED lines=10> */
.L_x_89:
[----:B------:R-:W-:Y:S05]  /*3ae0*/  BSYNC B1 ;  /* 0x0000000000017941 */ /* 0x000fea0003800000 */
.L_x_88:
        /* <DEDUP_REMOVED lines=9> */
.L_x_91:
[----:B------:R-:W-:Y:S05]  /*3b80*/  BSYNC B1 ;  /* 0x0000000000017941 */ /* 0x000fea0003800000 */
.L_x_90:
        /* <DEDUP_REMOVED lines=9> */
.L_x_93:
[----:B------:R-:W-:Y:S05]  /*3c20*/  BSYNC B1 ;  /* 0x0000000000017941 */ /* 0x000fea0003800000 */
.L_x_92:
        /* <DEDUP_REMOVED lines=10> */
.L_x_95:
[----:B------:R-:W-:Y:S05]  /*3cd0*/  BSYNC B1 ;  /* 0x0000000000017941 */ /* 0x000fea0003800000 */
.L_x_94:
        /* <DEDUP_REMOVED lines=10> */
.L_x_97:
[----:B------:R-:W-:Y:S05]  /*3d80*/  BSYNC B1 ;  /* 0x0000000000017941 */ /* 0x000fea0003800000 */
.L_x_96:
        /* <DEDUP_REMOVED lines=9> */
.L_x_99:
[----:B------:R-:W-:Y:S05]  /*3e20*/  BSYNC B1 ;  /* 0x0000000000017941 */ /* 0x000fea0003800000 */
.L_x_98:
        /* <DEDUP_REMOVED lines=9> */
.L_x_101:
[----:B------:R-:W-:Y:S05]  /*3ec0*/  BSYNC B1 ;  /* 0x0000000000017941 */ /* 0x000fea0003800000 */
.L_x_100:
        /* <DEDUP_REMOVED lines=10> */
.L_x_103:
[----:B------:R-:W-:Y:S05]  /*3f70*/  BSYNC B1 ;  /* 0x0000000000017941 */ /* 0x000fea0003800000 */
.L_x_102:
        /* <DEDUP_REMOVED lines=10> */
.L_x_105:
[----:B------:R-:W-:Y:S05]  /*4020*/  BSYNC B1 ;  /* 0x0000000000017941 */ /* 0x000fea0003800000 */
.L_x_104:
        /* <DEDUP_REMOVED lines=9> */
.L_x_107:
[----:B------:R-:W-:Y:S05]  /*40c0*/  BSYNC B1 ;  /* 0x0000000000017941 */ /* 0x000fea0003800000 */
.L_x_106:
        /* <DEDUP_REMOVED lines=9> */
.L_x_109:
[----:B------:R-:W-:Y:S05]  /*4160*/  BSYNC B1 ;  /* 0x0000000000017941 */ /* 0x000fea0003800000 */
.L_x_108:
        /* <DEDUP_REMOVED lines=10> */
.L_x_111:
[----:B------:R-:W-:Y:S05]  /*4210*/  BSYNC B1 ;  /* 0x0000000000017941 */ /* 0x000fea0003800000 */
.L_x_110:
        /* <DEDUP_REMOVED lines=10> */
.L_x_113:
[----:B------:R-:W-:Y:S05]  /*42c0*/  BSYNC B1 ;  /* 0x0000000000017941 */ /* 0x000fea0003800000 */
.L_x_112:
        /* <DEDUP_REMOVED lines=9> */
.L_x_115:
[----:B------:R-:W-:Y:S05]  /*4360*/  BSYNC B1 ;  /* 0x0000000000017941 */ /* 0x000fea0003800000 */
.L_x_114:
        /* <DEDUP_REMOVED lines=9> */
.L_x_117:
[----:B------:R-:W-:Y:S05]  /*4400*/  BSYNC B1 ;  /* 0x0000000000017941 */ /* 0x000fea0003800000 */
.L_x_116:
        /* <DEDUP_REMOVED lines=10> */
.L_x_119:
[----:B------:R-:W-:Y:S05]  /*44b0*/  BSYNC B1 ;  /* 0x0000000000017941 */ /* 0x000fea0003800000 */
.L_x_118:
        /* <DEDUP_REMOVED lines=10> */
.L_x_121:
[----:B------:R-:W-:Y:S05]  /*4560*/  BSYNC B1 ;  /* 0x0000000000017941 */ /* 0x000fea0003800000 */
.L_x_120:
        /* <DEDUP_REMOVED lines=9> */
.L_x_123:
[----:B------:R-:W-:Y:S05]  /*4600*/  BSYNC B1 ;  /* 0x0000000000017941 */ /* 0x000fea0003800000 */
.L_x_122:
        /* <DEDUP_REMOVED lines=9> */
.L_x_125:
[----:B------:R-:W-:Y:S05]  /*46a0*/  BSYNC B1 ;  /* 0x0000000000017941 */ /* 0x000fea0003800000 */
.L_x_124:
        /* <DEDUP_REMOVED lines=10> */
.L_x_127:
[----:B------:R-:W-:Y:S05]  /*4750*/  BSYNC B1 ;  /* 0x0000000000017941 */ /* 0x000fea0003800000 */
.L_x_126:
        /* <DEDUP_REMOVED lines=10> */
.L_x_129:
[----:B------:R-:W-:Y:S05]  /*4800*/  BSYNC B1 ;  /* 0x0000000000017941 */ /* 0x000fea0003800000 */
.L_x_128:
        /* <DEDUP_REMOVED lines=9> */
.L_x_131:
[----:B------:R-:W-:Y:S05]  /*48a0*/  BSYNC B1 ;  /* 0x0000000000017941 */ /* 0x000fea0003800000 */
.L_x_130:
        /* <DEDUP_REMOVED lines=9> */
.L_x_133:
[----:B------:R-:W-:Y:S05]  /*4940*/  BSYNC B1 ;  /* 0x0000000000017941 */ /* 0x000fea0003800000 */
.L_x_132:
        /* <DEDUP_REMOVED lines=10> */
.L_x_135:
[----:B------:R-:W-:Y:S05]  /*49f0*/  BSYNC B1 ;  /* 0x0000000000017941 */ /* 0x000fea0003800000 */
.L_x_134:
        /* <DEDUP_REMOVED lines=10> */
.L_x_137:
[----:B------:R-:W-:Y:S05]  /*4aa0*/  BSYNC B1 ;  /* 0x0000000000017941 */ /* 0x000fea0003800000 */
.L_x_136:
        /* <DEDUP_REMOVED lines=9> */
.L_x_139:
[----:B------:R-:W-:Y:S05]  /*4b40*/  BSYNC B1 ;  /* 0x0000000000017941 */ /* 0x000fea0003800000 */
.L_x_138:
        /* <DEDUP_REMOVED lines=9> */
.L_x_141:
[----:B------:R-:W-:Y:S05]  /*4be0*/  BSYNC B1 ;  /* 0x0000000000017941 */ /* 0x000fea0003800000 */
.L_x_140:
        /* <DEDUP_REMOVED lines=10> */
.L_x_143:
[----:B------:R-:W-:Y:S05]  /*4c90*/  BSYNC B1 ;  /* 0x0000000000017941 */ /* 0x000fea0003800000 */
.L_x_142:
        /* <DEDUP_REMOVED lines=10> */
.L_x_145:
[----:B------:R-:W-:Y:S05]  /*4d40*/  BSYNC B1 ;  /* 0x0000000000017941 */ /* 0x000fea0003800000 */
.L_x_144:
        /* <DEDUP_REMOVED lines=9> */
.L_x_147:
[----:B------:R-:W-:Y:S05]  /*4de0*/  BSYNC B1 ;  /* 0x0000000000017941 */ /* 0x000fea0003800000 */
.L_x_146:
        /* <DEDUP_REMOVED lines=9> */
.L_x_149:
[----:B------:R-:W-:Y:S05]  /*4e80*/  BSYNC B1 ;  /* 0x0000000000017941 */ /* 0x000fea0003800000 */
.L_x_148:
        /* <DEDUP_REMOVED lines=10> */
.L_x_151:
[----:B------:R-:W-:Y:S05]  /*4f30*/  BSYNC B1 ;  /* 0x0000000000017941 */ /* 0x000fea0003800000 */
.L_x_150:
        /* <DEDUP_REMOVED lines=10> */
.L_x_153:
[----:B------:R-:W-:Y:S05]  /*4fe0*/  BSYNC B1 ;  /* 0x0000000000017941 */ /* 0x000fea0003800000 */
.L_x_152:
        /* <DEDUP_REMOVED lines=9> */
.L_x_155:
[----:B------:R-:W-:Y:S05]  /*5080*/  BSYNC B1 ;  /* 0x0000000000017941 */ /* 0x000fea0003800000 */
.L_x_154:
        /* <DEDUP_REMOVED lines=9> */
.L_x_157:
[----:B------:R-:W-:Y:S05]  /*5120*/  BSYNC B1 ;  /* 0x0000000000017941 */ /* 0x000fea0003800000 */
.L_x_156:
        /* <DEDUP_REMOVED lines=10> */
.L_x_159:
[----:B------:R-:W-:Y:S05]  /*51d0*/  BSYNC B1 ;  /* 0x0000000000017941 */ /* 0x000fea0003800000 */
.L_x_158:
        /* <DEDUP_REMOVED lines=10> */
.L_x_161:
[----:B------:R-:W-:Y:S05]  /*5280*/  BSYNC B1 ;  /* 0x0000000000017941 */ /* 0x000fea0003800000 */
.L_x_160:
        /* <DEDUP_REMOVED lines=9> */
.L_x_163:
[----:B------:R-:W-:Y:S05]  /*5320*/  BSYNC B1 ;  /* 0x0000000000017941 */ /* 0x000fea0003800000 */
.L_x_162:
        /* <DEDUP_REMOVED lines=9> */
.L_x_165:
[----:B------:R-:W-:Y:S05]  /*53c0*/  BSYNC B1 ;  /* 0x0000000000017941 */ /* 0x000fea0003800000 */
.L_x_164:
        /* <DEDUP_REMOVED lines=10> */
.L_x_167:
[----:B------:R-:W-:Y:S05]  /*5470*/  BSYNC B1 ;  /* 0x0000000000017941 */ /* 0x000fea0003800000 */
.L_x_166:
        /* <DEDUP_REMOVED lines=10> */
.L_x_169:
[----:B------:R-:W-:Y:S05]  /*5520*/  BSYNC B1 ;  /* 0x0000000000017941 */ /* 0x000fea0003800000 */
.L_x_168:
        /* <DEDUP_REMOVED lines=9> */
.L_x_171:
[----:B------:R-:W-:Y:S05]  /*55c0*/  BSYNC B1 ;  /* 0x0000000000017941 */ /* 0x000fea0003800000 */
.L_x_170:
        /* <DEDUP_REMOVED lines=9> */
.L_x_173:
[----:B------:R-:W-:Y:S05]  /*5660*/  BSYNC B1 ;  /* 0x0000000000017941 */ /* 0x000fea0003800000 */
.L_x_172:
        /* <DEDUP_REMOVED lines=10> */
.L_x_175:
[----:B------:R-:W-:Y:S05]  /*5710*/  BSYNC B1 ;  /* 0x0000000000017941 */ /* 0x000fea0003800000 */
.L_x_174:
        /* <DEDUP_REMOVED lines=10> */
.L_x_177:
[----:B------:R-:W-:Y:S05]  /*57c0*/  BSYNC B1 ;  /* 0x0000000000017941 */ /* 0x000fea0003800000 */
.L_x_176:
        /* <DEDUP_REMOVED lines=9> */
.L_x_179:
[----:B------:R-:W-:Y:S05]  /*5860*/  BSYNC B1 ;  /* 0x0000000000017941 */ /* 0x000fea0003800000 */
.L_x_178:
        /* <DEDUP_REMOVED lines=9> */
.L_x_181:
[----:B------:R-:W-:Y:S05]  /*5900*/  BSYNC B1 ;  /* 0x0000000000017941 */ /* 0x000fea0003800000 */
.L_x_180:
        /* <DEDUP_REMOVED lines=10> */
.L_x_183:
[----:B------:R-:W-:Y:S05]  /*59b0*/  BSYNC B1 ;  /* 0x0000000000017941 */ /* 0x000fea0003800000 */
.L_x_182:
        /* <DEDUP_REMOVED lines=10> */
.L_x_185:
[----:B------:R-:W-:Y:S05]  /*5a60*/  BSYNC B1 ;  /* 0x0000000000017941 */ /* 0x000fea0003800000 */
.L_x_184:
        /* <DEDUP_REMOVED lines=9> */
.L_x_187:
[----:B------:R-:W-:Y:S05]  /*5b00*/  BSYNC B1 ;  /* 0x0000000000017941 */ /* 0x000fea0003800000 */
.L_x_186:
        /* <DEDUP_REMOVED lines=9> */
.L_x_189:
[----:B------:R-:W-:Y:S05]  /*5ba0*/  BSYNC B1 ;  /* 0x0000000000017941 */ /* 0x000fea0003800000 */
.L_x_188:
        /* <DEDUP_REMOVED lines=10> */
.L_x_191:
[----:B------:R-:W-:Y:S05]  /*5c50*/  BSYNC B1 ;  /* 0x0000000000017941 */ /* 0x000fea0003800000 */
.L_x_190:
        /* <DEDUP_REMOVED lines=10> */
.L_x_193:
[----:B------:R-:W-:Y:S05]  /*5d00*/  BSYNC B1 ;  /* 0x0000000000017941 */ /* 0x000fea0003800000 */
.L_x_192:
        /* <DEDUP_REMOVED lines=9> */
.L_x_195:
[----:B------:R-:W-:Y:S05]  /*5da0*/  BSYNC B1 ;  /* 0x0000000000017941 */ /* 0x000fea0003800000 */
.L_x_194:
        /* <DEDUP_REMOVED lines=9> */
.L_x_197:
[----:B------:R-:W-:Y:S05]  /*5e40*/  BSYNC B1 ;  /* 0x0000000000017941 */ /* 0x000fea0003800000 */
.L_x_196:
        /* <DEDUP_REMOVED lines=10> */
.L_x_199:
[----:B------:R-:W-:Y:S05]  /*5ef0*/  BSYNC B1 ;  /* 0x0000000000017941 */ /* 0x000fea0003800000 */
.L_x_198:
        /* <DEDUP_REMOVED lines=10> */
.L_x_201:
[----:B------:R-:W-:Y:S05]  /*5fa0*/  BSYNC B1 ;  /* 0x0000000000017941 */ /* 0x000fea0003800000 */
.L_x_200:
        /* <DEDUP_REMOVED lines=9> */
.L_x_203:
[----:B------:R-:W-:Y:S05]  /*6040*/  BSYNC B1 ;  /* 0x0000000000017941 */ /* 0x000fea0003800000 */
.L_x_202:
        /* <DEDUP_REMOVED lines=9> */
.L_x_205:
[----:B------:R-:W-:Y:S05]  /*60e0*/  BSYNC B1 ;  /* 0x0000000000017941 */ /* 0x000fea0003800000 */
.L_x_204:
        /* <DEDUP_REMOVED lines=10> */
.L_x_207:
[----:B------:R-:W-:Y:S05]  /*6190*/  BSYNC B1 ;  /* 0x0000000000017941 */ /* 0x000fea0003800000 */
.L_x_206:
        /* <DEDUP_REMOVED lines=10> */
.L_x_209:
[----:B------:R-:W-:Y:S05]  /*6240*/  BSYNC B1 ;  /* 0x0000000000017941 */ /* 0x000fea0003800000 */
.L_x_208:
        /* <DEDUP_REMOVED lines=9> */
.L_x_211:
[----:B------:R-:W-:Y:S05]  /*62e0*/  BSYNC B1 ;  /* 0x0000000000017941 */ /* 0x000fea0003800000 */
.L_x_210:
        /* <DEDUP_REMOVED lines=9> */
.L_x_213:
[----:B------:R-:W-:Y:S05]  /*6380*/  BSYNC B1 ;  /* 0x0000000000017941 */ /* 0x000fea0003800000 */
.L_x_212:
        /* <DEDUP_REMOVED lines=10> */
.L_x_215:
[----:B------:R-:W-:Y:S05]  /*6430*/  BSYNC B1 ;  /* 0x0000000000017941 */ /* 0x000fea0003800000 */
.L_x_214:
        /* <DEDUP_REMOVED lines=10> */
.L_x_217:
[----:B------:R-:W-:Y:S05]  /*64e0*/  BSYNC B1 ;  /* 0x0000000000017941 */ /* 0x000fea0003800000 */
.L_x_216:
        /* <DEDUP_REMOVED lines=9> */
.L_x_219:
[----:B------:R-:W-:Y:S05]  /*6580*/  BSYNC B1 ;  /* 0x0000000000017941 */ /* 0x000fea0003800000 */
.L_x_218:
        /* <DEDUP_REMOVED lines=9> */
.L_x_221:
[----:B------:R-:W-:Y:S05]  /*6620*/  BSYNC B1 ;  /* 0x0000000000017941 */ /* 0x000fea0003800000 */
.L_x_220:
        /* <DEDUP_REMOVED lines=10> */
.L_x_223:
[----:B------:R-:W-:Y:S05]  /*66d0*/  BSYNC B1 ;  /* 0x0000000000017941 */ /* 0x000fea0003800000 */
.L_x_222:
        /* <DEDUP_REMOVED lines=10> */
.L_x_225:
[----:B------:R-:W-:Y:S05]  /*6780*/  BSYNC B1 ;  /* 0x0000000000017941 */ /* 0x000fea0003800000 */
.L_x_224:
        /* <DEDUP_REMOVED lines=9> */
.L_x_227:
[----:B------:R-:W-:Y:S05]  /*6820*/  BSYNC B1 ;  /* 0x0000000000017941 */ /* 0x000fea0003800000 */
.L_x_226:
        /* <DEDUP_REMOVED lines=9> */
.L_x_229:
[----:B------:R-:W-:Y:S05]  /*68c0*/  BSYNC B1 ;  /* 0x0000000000017941 */ /* 0x000fea0003800000 */
.L_x_228:
        /* <DEDUP_REMOVED lines=10> */
.L_x_231:
[----:B------:R-:W-:Y:S05]  /*6970*/  BSYNC B1 ;  /* 0x0000000000017941 */ /* 0x000fea0003800000 */
.L_x_230:
        /* <DEDUP_REMOVED lines=10> */
.L_x_233:
[----:B------:R-:W-:Y:S05]  /*6a20*/  BSYNC B1 ;  /* 0x0000000000017941 */ /* 0x000fea0003800000 */
.L_x_232:
        /* <DEDUP_REMOVED lines=9> */
.L_x_235:
[----:B------:R-:W-:Y:S05]  /*6ac0*/  BSYNC B1 ;  /* 0x0000000000017941 */ /* 0x000fea0003800000 */
.L_x_234:
        /* <DEDUP_REMOVED lines=9> */
.L_x_237:
[----:B------:R-:W-:Y:S05]  /*6b60*/  BSYNC B1 ;  /* 0x0000000000017941 */ /* 0x000fea0003800000 */
.L_x_236:
        /* <DEDUP_REMOVED lines=10> */
.L_x_239:
[----:B------:R-:W-:Y:S05]  /*6c10*/  BSYNC B1 ;  /* 0x0000000000017941 */ /* 0x000fea0003800000 */
.L_x_238:
        /* <DEDUP_REMOVED lines=10> */
.L_x_241:
[----:B------:R-:W-:Y:S05]  /*6cc0*/  BSYNC B1 ;  /* 0x0000000000017941 */ /* 0x000fea0003800000 */
.L_x_240:
        /* <DEDUP_REMOVED lines=9> */
.L_x_243:
[----:B------:R-:W-:Y:S05]  /*6d60*/  BSYNC B1 ;  /* 0x0000000000017941 */ /* 0x000fea0003800000 */
.L_x_242:
        /* <DEDUP_REMOVED lines=9> */
.L_x_245:
[----:B------:R-:W-:Y:S05]  /*6e00*/  BSYNC B1 ;  /* 0x0000000000017941 */ /* 0x000fea0003800000 */
.L_x_244:
        /* <DEDUP_REMOVED lines=10> */
.L_x_247:
[----:B------:R-:W-:Y:S05]  /*6eb0*/  BSYNC B1 ;  /* 0x0000000000017941 */ /* 0x000fea0003800000 */
.L_x_246:
        /* <DEDUP_REMOVED lines=10> */
.L_x_249:
[----:B------:R-:W-:Y:S05]  /*6f60*/  BSYNC B1 ;  /* 0x0000000000017941 */ /* 0x000fea0003800000 */
.L_x_248:
        /* <DEDUP_REMOVED lines=9> */
.L_x_251:
[----:B------:R-:W-:Y:S05]  /*7000*/  BSYNC B1 ;  /* 0x0000000000017941 */ /* 0x000fea0003800000 */
.L_x_250:
        /* <DEDUP_REMOVED lines=9> */
.L_x_253:
[----:B------:R-:W-:Y:S05]  /*70a0*/  BSYNC B1 ;  /* 0x0000000000017941 */ /* 0x000fea0003800000 */
.L_x_252:
        /* <DEDUP_REMOVED lines=10> */
.L_x_255:
[----:B------:R-:W-:Y:S05]  /*7150*/  BSYNC B1 ;  /* 0x0000000000017941 */ /* 0x000fea0003800000 */
.L_x_254:
        /* <DEDUP_REMOVED lines=10> */
.L_x_257:
[----:B------:R-:W-:Y:S05]  /*7200*/  BSYNC B1 ;  /* 0x0000000000017941 */ /* 0x000fea0003800000 */
.L_x_256:
        /* <DEDUP_REMOVED lines=9> */
.L_x_259:
[----:B------:R-:W-:Y:S05]  /*72a0*/  BSYNC B1 ;  /* 0x0000000000017941 */ /* 0x000fea0003800000 */
.L_x_258:
        /* <DEDUP_REMOVED lines=9> */
.L_x_261:
[----:B------:R-:W-:Y:S05]  /*7340*/  BSYNC B1 ;  /* 0x0000000000017941 */ /* 0x000fea0003800000 */
.L_x_260:
        /* <DEDUP_REMOVED lines=10> */
.L_x_263:
[----:B------:R-:W-:Y:S05]  /*73f0*/  BSYNC B1 ;  /* 0x0000000000017941 */ /* 0x000fea0003800000 */
.L_x_262:
        /* <DEDUP_REMOVED lines=10> */
.L_x_265:
[----:B------:R-:W-:Y:S05]  /*74a0*/  BSYNC B1 ;  /* 0x0000000000017941 */ /* 0x000fea0003800000 */
.L_x_264:
        /* <DEDUP_REMOVED lines=9> */
.L_x_267:
[----:B------:R-:W-:Y:S05]  /*7540*/  BSYNC B1 ;  /* 0x0000000000017941 */ /* 0x000fea0003800000 */
.L_x_266:
        /* <DEDUP_REMOVED lines=9> */
.L_x_269:
[----:B------:R-:W-:Y:S05]  /*75e0*/  BSYNC B1 ;  /* 0x0000000000017941 */ /* 0x000fea0003800000 */
.L_x_268:
        /* <DEDUP_REMOVED lines=10> */
.L_x_271:
[----:B------:R-:W-:Y:S05]  /*7690*/  BSYNC B1 ;  /* 0x0000000000017941 */ /* 0x000fea0003800000 */
.L_x_270:
        /* <DEDUP_REMOVED lines=10> */
.L_x_273:
[----:B------:R-:W-:Y:S05]  /*7740*/  BSYNC B1 ;  /* 0x0000000000017941 */ /* 0x000fea0003800000 */
.L_x_272:
        /* <DEDUP_REMOVED lines=9> */
.L_x_275:
[----:B------:R-:W-:Y:S05]  /*77e0*/  BSYNC B1 ;  /* 0x0000000000017941 */ /* 0x000fea0003800000 */
.L_x_274:
        /* <DEDUP_REMOVED lines=9> */
.L_x_277:
[----:B------:R-:W-:Y:S05]  /*7880*/  BSYNC B1 ;  /* 0x0000000000017941 */ /* 0x000fea0003800000 */
.L_x_276:
        /* <DEDUP_REMOVED lines=10> */
.L_x_279:
[----:B------:R-:W-:Y:S05]  /*7930*/  BSYNC B1 ;  /* 0x0000000000017941 */ /* 0x000fea0003800000 */
.L_x_278:
        /* <DEDUP_REMOVED lines=10> */
.L_x_281:
[----:B------:R-:W-:Y:S05]  /*79e0*/  BSYNC B1 ;  /* 0x0000000000017941 */ /* 0x000fea0003800000 */
.L_x_280:
[----:B01--45:R-:W-:Y:S01]  /*79f0*/  IMAD.U32 R7, R22, 0x10000, RZ ;  /* 0x0001000016077824 */ /* 0x033fe200078e00ff */
        /* <DEDUP_REMOVED lines=8> */
.L_x_283:
[----:B------:R-:W-:Y:S05]  /*7a80*/  BSYNC B1 ;  /* 0x0000000000017941 */ /* 0x000fea0003800000 */
.L_x_282:
[----:B0----5:R-:W-:Y:S01]  /*7a90*/  IMAD.U32 R5, R22, 0x10000, RZ ;  /* 0x0001000016057824 */ /* 0x021fe200078e00ff */
[----:B------:R-:W-:Y:S01]  /*7aa0*/  ISETP.GT.AND P0, PT, R3, 0x8, P0 ;  /* 0x000000080300780c */ /* 0x000fe20000704270 */
[----:B------:R-:W-:Y:S01]  /*7ab0*/  @P1 IMAD.MOV.U32 R4, RZ, RZ, R10 ;  /* 0x000000ffff041224 */ /* 0x000fe200078e000a */
[----:B------:R-:W-:Y:S01]  /*7ac0*/  BSSY B1, `(.L_x_284) ;  /* 0x0000009000017945 */ /* 0x000fe20003800000 */
[----:B------:R-:W-:-:S04]  /*7ad0*/  FMUL R5, R5, R152 ;  /* 0x0000009805057220 */ /* 0x000fc80000400000 */
[----:B------:R-:W-:-:S05]  /*7ae0*/  FFMA R5, R150, R153, R5 ;  /* 0x0000009996057223 */ /* 0x000fca0000000005 */
[----:B------:R-:W-:-:S04]  /*7af0*/  F2FP.BF16.F32.PACK_AB R5, RZ, R5 ;  /* 0x00000005ff05723e */ /* 0x000fc800000010ff */
[----:B------:R-:W-:Y:S01]  /*7b00*/  PRMT R2, R5, 0x7610, R2 ;  /* 0x0000761005027816 */ /* 0x000fe20000000002 */
[----:B------:R-:W-:-:S05]  /*7b10*/  @P1 IMAD.MOV.U32 R5, RZ, RZ, R11 ;  /* 0x000000ffff051224 */ /* 0x000fca00078e000b */
[----:B------:R0:W-:Y:S01]  /*7b20*/  @P1 STG.E.U16 desc[UR36][R4.64+0x1f0], R2 ;  /* 0x0001f00204001986 */ /* 0x0001e2000c101524 */
[----:B------:R-:W-:Y:S05]  /*7b30*/  @!P0 BRA `(.L_x_285) ;  /* 0x0000000000048947 */ /* 0x000fea0003800000 */
[----:B------:R4:W5:Y:S02]  /*7b40*/  LDG.E.LTC128B.U16 R22, desc[UR36][R8.64+0x1f2] ;  /* 0x0001f22408167981 */ /* 0x000964000c1e1520 */
.L_x_285:
[----:B------:R-:W-:Y:S05]  /*7b50*/  BSYNC B1 ;  /* 0x0000000000017941 */ /* 0x000fea0003800000 */
.L_x_284:
[----:B------:R-:W-:Y:S05]  /*7b60*/  @!P0 BRA `(.L_x_286) ;  /* 0x0000002400488947 */ /* 0x000fea0003800000 */
[----:B-----5:R-:W-:-:S04]  /*7b70*/  IMAD.U32 R3, R22, 0x10000, RZ ;  /* 0x0001000016037824 */ /* 0x020fc800078e00ff */
[----:B------:R-:W-:-:S04]  /*7b80*/  FMUL R0, R3, R152 ;  /* 0x0000009803007220 */ /* 0x000fc80000400000 */
[----:B------:R-:W-:-:S05]  /*7b90*/  FFMA R0, R151, R153, R0 ;  /* 0x0000009997007223 */ /* 0x000fca0000000000 */
[----:B------:R-:W-:-:S05]  /*7ba0*/  F2FP.BF16.F32.PACK_AB R0, RZ, R0 ;  /* 0x00000000ff00723e */ /* 0x000fca00000010ff */
[----:B------:R0:W-:Y:S01]  /*7bb0*/  STG.E.U16 desc[UR36][R10.64+0x1f2], R0 ;  /* 0x0001f2000a007986 */ /* 0x0001e2000c101524 */
[----:B------:R-:W-:Y:S05]  /*7bc0*/  BRA `(.L_x_286) ;  /* 0x0000002400307947 */ /* 0x000fea0003800000 */
.L_x_33:
[----:B------:R-:W-:Y:S01]  /*7bd0*/  ISETP.GT.AND P0, PT, R0, 0x1, PT ;  /* 0x000000010000780c */ /* 0x000fe20003f04270 */
[----:B------:R-:W-:Y:S01]  /*7be0*/  ULDC.64 UR4, c[0x0][0x5c0] ;  /* 0x0001700000047ab9 */ /* 0x000fe20000000a00 */
[-C--:B------:R-:W-:Y:S01]  /*7bf0*/  FMUL R24, R24, R153.reuse ;  /* 0x0000009918187220 */ /* 0x080fe20000400000 */
[-C--:B------:R-:W-:Y:S01]  /*7c00*/  FMUL R25, R25, R153.reuse ;  /* 0x0000009919197220 */ /* 0x080fe20000400000 */
[----:B------:R-:W-:Y:S01]  /*7c10*/  ISETP.GT.AND P3, PT, R3, RZ, P0 ;  /* 0x000000ff0300720c */ /* 0x000fe20000764270 */
[-C--:B------:R-:W-:Y:S01]  /*7c20*/  FMUL R26, R26, R153.reuse ;  /* 0x000000991a1a7220 */ /* 0x080fe20000400000 */
[----:B------:R-:W-:Y:S01]  /*7c30*/  LEA R4, P4, R6, UR4, 0x1 ;  /* 0x0000000406047c11 */ /* 0x000fe2000f8808ff */
[-C--:B------:R-:W-:Y:S01]  /*7c40*/  FMUL R27, R27, R153.reuse ;  /* 0x000000991b1b7220 */ /* 0x080fe20000400000 */
[----:B------:R-:W-:Y:S01]  /*7c50*/  F2FP.BF16.F32.PACK_AB R24, RZ, R24 ;  /* 0x00000018ff18723e */ /* 0x000fe200000010ff */
[-C--:B------:R-:W-:Y:S01]  /*7c60*/  FMUL R28, R28, R153.reuse ;  /* 0x000000991c1c7220 */ /* 0x080fe20000400000 */
[----:B------:R-:W-:Y:S01]  /*7c70*/  LEA.HI.X R5, R6, UR5, R179, 0x1, P4 ;  /* 0x0000000506057c11 */ /* 0x000fe2000a0f0cb3 */
[----:B------:R-:W-:Y:S01]  /*7c80*/  FMUL R29, R29, R153 ;  /* 0x000000991d1d7220 */ /* 0x000fe20000400000 */
[----:B------:R-:W-:Y:S01]  /*7c90*/  F2FP.BF16.F32.PACK_AB R25, RZ, R25 ;  /* 0x00000019ff19723e */ /* 0x000fe200000010ff */
[-C--:B------:R-:W-:Y:S01]  /*7ca0*/  FMUL R30, R30, R153.reuse ;  /* 0x000000991e1e7220 */ /* 0x080fe20000400000 */
[----:B------:R-:W-:Y:S01]  /*7cb0*/  SHF.L.U64.HI R11, R10, 0x4, R11 ;  /* 0x000000040a0b7819 */ /* 0x000fe2000001020b */
[----:B------:R-:W-:Y:S01]  /*7cc0*/  @P1 STG.E.U16 desc[UR36][R4.64], R24 ;  /* 0x0000001804001986 */ /* 0x000fe2000c101524 */
[----:B------:R-:W-:Y:S01]  /*7cd0*/  ISETP.GT.AND P1, PT, R0, 0x8, PT ;  /* 0x000000080000780c */ /* 0x000fe20003f24270 */
[-C--:B------:R-:W-:Y:S01]  /*7ce0*/  FMUL R31, R31, R153.reuse ;  /* 0x000000991f1f7220 */ /* 0x080fe20000400000 */
[C---:B------:R-:W-:Y:S01]  /*7cf0*/  ISETP.GT.AND P4, PT, R3.reuse, 0x8, P0 ;  /* 0x000000080300780c */ /* 0x040fe20000784270 */
[----:B------:R-:W-:Y:S01]  /*7d00*/  @P3 STG.E.U16 desc[UR36][R4.64+0x2], R25 ;  /* 0x0000021904003986 */ /* 0x000fe2000c101524 */
[----:B------:R-:W-:Y:S01]  /*7d10*/  LEA R6, P3, R10, R4, 0x4 ;  /* 0x000000040a067211 */ /* 0x000fe200078620ff */
[-C--:B------:R-:W-:Y:S01]  /*7d20*/  FMUL R32, R32, R153.reuse ;  /* 0x0000009920207220 */ /* 0x080fe20000400000 */
[----:B------:R-:W-:Y:S01]  /*7d30*/  ISETP.GT.AND P2, PT, R3, 0x8, P2 ;  /* 0x000000080300780c */ /* 0x000fe20001744270 */
[-C--:B------:R-:W-:Y:S01]  /*7d40*/  FMUL R33, R33, R153.reuse ;  /* 0x0000009921217220 */ /* 0x080fe20000400000 */
[----:B------:R-:W-:Y:S01]  /*7d50*/  ISETP.GT.AND P0, PT, R0, 0x9, PT ;  /* 0x000000090000780c */ /* 0x000fe20003f04270 */
[----:B------:R-:W-:Y:S01]  /*7d60*/  IMAD.X R7, R11, 0x1, R5, P3 ;  /* 0x000000010b077824 */ /* 0x000fe200018e0605 */
[C---:B------:R-:W-:Y:S01]  /*7d70*/  ISETP.GT.AND P5, PT, R3.reuse, RZ, P1 ;  /* 0x000000ff0300720c */ /* 0x040fe20000fa4270 */
[-C--:B------:R-:W-:Y:S01]  /*7d80*/  FMUL R34, R34, R153.reuse ;  /* 0x0000009922227220 */ /* 0x080fe20000400000 */
[----:B------:R-:W-:Y:S01]  /*7d90*/  ISETP.GT.AND P3, PT, R3, RZ, P0 ;  /* 0x000000ff0300720c */ /* 0x000fe20000764270 */
[-C--:B------:R-:W-:Y:S01]  /*7da0*/  FMUL R35, R35, R153.reuse ;  /* 0x0000009923237220 */ /* 0x080fe20000400000 */
[----:B------:R-:W-:Y:S01]  /*7db0*/  F2FP.BF16.F32.PACK_AB R26, RZ, R26 ;  /* 0x0000001aff1a723e */ /* 0x000fe200000010ff */
[----:B------:R-:W-:Y:S01]  /*7dc0*/  FMUL R36, R36, R153 ;  /* 0x0000009924247220 */ /* 0x000fe20000400000 */
[----:B------:R-:W-:Y:S01]  /*7dd0*/  F2FP.BF16.F32.PACK_AB R27, RZ, R27 ;  /* 0x0000001bff1b723e */ /* 0x000fe200000010ff */
[----:B------:R-:W-:Y:S01]  /*7de0*/  FMUL R37, R37, R153 ;  /* 0x0000009925257220 */ /* 0x000fe20000400000 */
[----:B------:R-:W-:Y:S01]  /*7df0*/  F2FP.BF16.F32.PACK_AB R28, RZ, R28 ;  /* 0x0000001cff1c723e */ /* 0x000fe200000010ff */
[----:B------:R-:W-:Y:S01]  /*7e00*/  @P2 STG.E.U16 desc[UR36][R6.64], R26 ;  /* 0x0000001a06002986 */ /* 0x000fe2000c101524 */
[----:B------:R-:W-:Y:S01]  /*7e10*/  F2FP.BF16.F32.PACK_AB R29, RZ, R29 ;  /* 0x0000001dff1d723e */ /* 0x000fe200000010ff */
[-C--:B------:R-:W-:Y:S01]  /*7e20*/  FMUL R38, R38, R153.reuse ;  /* 0x0000009926267220 */ /* 0x080fe20000400000 */
[----:B------:R-:W-:Y:S01]  /*7e30*/  ISETP.GT.AND P2, PT, R3, 0x8, P1 ;  /* 0x000000080300780c */ /* 0x000fe20000f44270 */
[----:B------:R-:W-:Y:S01]  /*7e40*/  @P4 STG.E.U16 desc[UR36][R6.64+0x2], R27 ;  /* 0x0000021b06004986 */ /* 0x000fe2000c101524 */
[----:B------:R-:W-:Y:S01]  /*7e50*/  ISETP.GT.AND P1, PT, R0, 0x10, PT ;  /* 0x000000100000780c */ /* 0x000fe20003f24270 */
[-C--:B------:R-:W-:Y:S01]  /*7e60*/  FMUL R39, R39, R153.reuse ;  /* 0x0000009927277220 */ /* 0x080fe20000400000 */
[----:B------:R-:W-:Y:S01]  /*7e70*/  F2FP.BF16.F32.PACK_AB R30, RZ, R30 ;  /* 0x0000001eff1e723e */ /* 0x000fe200000010ff */
[----:B------:R-:W-:Y:S01]  /*7e80*/  @P5 STG.E.U16 desc[UR36][R4.64+0x10], R28 ;  /* 0x0000101c04005986 */ /* 0x000fe2000c101524 */
[C---:B------:R-:W-:Y:S01]  /*7e90*/  ISETP.GT.AND P4, PT, R3.reuse, RZ, P1 ;  /* 0x000000ff0300720c */ /* 0x040fe20000f84270 */
[----:B------:R-:W-:Y:S01]  /*7ea0*/  FMUL R40, R40, R153 ;  /* 0x0000009928287220 */ /* 0x000fe20000400000 */
[----:B------:R-:W-:Y:S01]  /*7eb0*/  F2FP.BF16.F32.PACK_AB R31, RZ, R31 ;  /* 0x0000001fff1f723e */ /* 0x000fe200000010ff */
[----:B------:R-:W-:Y:S01]  /*7ec0*/  @P3 STG.E.U16 desc[UR36][R4.64+0x12], R29 ;  /* 0x0000121d04003986 */ /* 0x000fe2000c101524 */
[----:B------:R-:W-:Y:S01]  /*7ed0*/  ISETP.GT.AND P3, PT, R3, 0x8, P0 ;  /* 0x000000080300780c */ /* 0x000fe20000764270 */
[-C--:B------:R-:W-:Y:S01]  /*7ee0*/  FMUL R41, R41, R153.reuse ;  /* 0x0000009929297220 */ /* 0x080fe20000400000 */
[----:B------:R-:W-:Y:S01]  /*7ef0*/  ISETP.GT.AND P0, PT, R0, 0x11, PT ;  /* 0x000000110000780c */ /* 0x000fe20003f04270 */
[----:B------:R-:W-:Y:S01]  /*7f00*/  @P2 STG.E.U16 desc[UR36][R6.64+0x10], R30 ;  /* 0x0000101e06002986 */ /* 0x000fe2000c101524 */
[----:B------:R-:W-:Y:S01]  /*7f10*/  F2FP.BF16.F32.PACK_AB R32, RZ, R32 ;  /* 0x00000020ff20723e */ /* 0x000fe200000010ff */
[-C--:B------:R-:W-:Y:S01]  /*7f20*/  FMUL R42, R42, R153.reuse ;  /* 0x000000992a2a7220 */ /* 0x080fe20000400000 */
[----:B------:R-:W-:Y:S01]  /*7f30*/  ISETP.GT.AND P5, PT, R3, RZ, P0 ;  /* 0x000000ff0300720c */ /* 0x000fe200007a4270 */
[-C--:B------:R-:W-:Y:S01]  /*7f40*/  FMUL R43, R43, R153.reuse ;  /* 0x000000992b2b7220 */ /* 0x080fe20000400000 */
[----:B------:R-:W-:Y:S01]  /*7f50*/  ISETP.GT.AND P2, PT, R3, 0x8, P1 ;  /* 0x000000080300780c */ /* 0x000fe20000f44270 */
[-C--:B------:R-:W-:Y:S01]  /*7f60*/  FMUL R44, R44, R153.reuse ;  /* 0x000000992c2c7220 */ /* 0x080fe20000400000 */
[----:B------:R-:W-:Y:S01]  /*7f70*/  ISETP.GT.AND P1, PT, R0, 0x18, PT ;  /* 0x000000180000780c */ /* 0x000fe20003f24270 */
[----:B------:R-:W-:Y:S01]  /*7f80*/  FMUL R45, R45, R153 ;  /* 0x000000992d2d7220 */ /* 0x000fe20000400000 */
[----:B------:R-:W-:Y:S01]  /*7f90*/  F2FP.BF16.F32.PACK_AB R33, RZ, R33 ;  /* 0x00000021ff21723e */ /* 0x000fe200000010ff */
[----:B------:R-:W-:Y:S01]  /*7fa0*/  @P3 STG.E.U16 desc[UR36][R6.64+0x12], R31 ;  /* 0x0000121f06003986 */ /* 0x000fe2000c101524 */
[C---:B------:R-:W-:Y:S01]  /*7fb0*/  ISETP.GT.AND P3, PT, R3.reuse, 0x8, P0 ;  /* 0x000000080300780c */ /* 0x040fe20000764270 */
[-C--:B------:R-:W-:Y:S01]  /*7fc0*/  FMUL R46, R46, R153.reuse ;  /* 0x000000992e2e7220 */ /* 0x080fe20000400000 */
[----:B------:R-:W-:Y:S01]  /*7fd0*/  ISETP.GT.AND P0, PT, R0, 0x19, PT ;  /* 0x000000190000780c */ /* 0x000fe20003f04270 */
[----:B------:R-:W-:Y:S01]  /*7fe0*/  @P4 STG.E.U16 desc[UR36][R4.64+0x20], R32 ;  /* 0x0000202004004986 */ /* 0x000fe2000c101524 */
[----:B------:R-:W-:Y:S01]  /*7ff0*/  ISETP.GT.AND P4, PT, R3, RZ, P1 ;  /* 0x000000ff0300720c */ /* 0x000fe20000f84270 */
[-C--:B------:R-:W-:Y:S01]  /*8000*/  FMUL R47, R47, R153.reuse ;  /* 0x000000992f2f7220 */ /* 0x080fe20000400000 */
[----:B------:R-:W-:Y:S01]  /*8010*/  F2FP.BF16.F32.PACK_AB R34, RZ, R34 ;  /* 0x00000022ff22723e */ /* 0x000fe200000010ff */
[----:B------:R-:W-:Y:S01]  /*8020*/  @P5 STG.E.U16 desc[UR36][R4.64+0x22], R33 ;  /* 0x0000222104005986 */ /* 0x000fe2000c101524 */
[----:B------:R-:W-:Y:S01]  /*8030*/  ISETP.GT.AND P5, PT, R3, RZ, P0 ;  /* 0x000000ff0300720c */ /* 0x000fe200007a4270 */
[----:B------:R-:W-:Y:S01]  /*8040*/  FMUL R48, R48, R153 ;  /* 0x0000009930307220 */ /* 0x000fe20000400000 */
[----:B------:R-:W-:Y:S01]  /*8050*/  F2FP.BF16.F32.PACK_AB R35, RZ, R35 ;  /* 0x00000023ff23723e */ /* 0x000fe200000010ff */
[----:B------:R-:W-:Y:S01]  /*8060*/  @P2 STG.E.U16 desc[UR36][R6.64+0x20], R34 ;  /* 0x0000202206002986 */ /* 0x000fe2000c101524 */
[----:B------:R-:W-:Y:S01]  /*8070*/  F2FP.BF16.F32.PACK_AB R36, RZ, R36 ;  /* 0x00000024ff24723e */ /* 0x000fe200000010ff */
[-C--:B------:R-:W-:Y:S01]  /*8080*/  FMUL R49, R49, R153.reuse ;  /* 0x0000009931317220 */ /* 0x080fe20000400000 */
[C---:B------:R-:W-:Y:S01]  /*8090*/  ISETP.GT.AND P2, PT, R3.reuse, 0x8, P1 ;  /* 0x000000080300780c */ /* 0x040fe20000f44270 */
[----:B------:R-:W-:Y:S01]  /*80a0*/  @P3 STG.E.U16 desc[UR36][R6.64+0x22], R35 ;  /* 0x0000222306003986 */ /* 0x000fe2000c101524 */
[----:B------:R-:W-:Y:S01]  /*80b0*/  ISETP.GT.AND P1, PT, R0, 0x20, PT ;  /* 0x000000200000780c */ /* 0x000fe20003f24270 */
[----:B------:R-:W-:Y:S01]  /*80c0*/  FMUL R50, R50, R153 ;  /* 0x0000009932327220 */ /* 0x000fe20000400000 */
[----:B------:R-:W-:Y:S01]  /*80d0*/  F2FP.BF16.F32.PACK_AB R37, RZ, R37 ;  /* 0x00000025ff25723e */ /* 0x000fe200000010ff */
[----:B------:R-:W-:Y:S01]  /*80e0*/  @P4 STG.E.U16 desc[UR36][R4.64+0x30], R36 ;  /* 0x0000302404004986 */ /* 0x000fe2000c101524 */
[----:B------:R-:W-:Y:S01]  /*80f0*/  ISETP.GT.AND P3, PT, R3, 0x8, P0 ;  /* 0x000000080300780c */ /* 0x000fe20000764270 */
[-C--:B------:R-:W-:Y:S01]  /*8100*/  FMUL R51, R51, R153.reuse ;  /* 0x0000009933337220 */ /* 0x080fe20000400000 */
[----:B------:R-:W-:Y:S01]  /*8110*/  ISETP.GT.AND P0, PT, R0, 0x21, PT ;  /* 0x000000210000780c */ /* 0x000fe20003f04270 */
[----:B------:R-:W-:Y:S01]  /*8120*/  @P5 STG.E.U16 desc[UR36][R4.64+0x32], R37 ;  /* 0x0000322504005986 */ /* 0x000fe2000c101524 */
[----:B------:R-:W-:Y:S01]  /*8130*/  ISETP.GT.AND P4, PT, R3, RZ, P1 ;  /* 0x000000ff0300720c */ /* 0x000fe20000f84270 */
[-C--:B------:R-:W-:Y:S01]  /*8140*/  FMUL R52, R52, R153.reuse ;  /* 0x0000009934347220 */ /* 0x080fe20000400000 */
[----:B------:R-:W-:Y:S01]  /*8150*/  F2FP.BF16.F32.PACK_AB R38, RZ, R38 ;  /* 0x00000026ff26723e */ /* 0x000fe200000010ff */
[-C--:B------:R-:W-:Y:S01]  /*8160*/  FMUL R53, R53, R153.reuse ;  /* 0x0000009935357220 */ /* 0x080fe20000400000 */
        /* <DEDUP_REMOVED lines=325> */
[----:B------:R-:W-:Y:S01]  /*95c0*/  FMUL R151, R151, R153 ;  /* 0x0000009997977220 */ /* 0x000fe20000400000 */
[----:B------:R-:W-:Y:S01]  /*95d0*/  ISETP.GT.AND P2, PT, R3, 0x8, P1 ;  /* 0x000000080300780c */ /* 0x000fe20000f44270 */
[----:B------:R-:W-:Y:S01]  /*95e0*/  @P3 STG.E.U16 desc[UR36][R6.64+0x132], R103 ;  /* 0x0001326706003986 */ /* 0x000fe2000c101524 */
[----:B------:R-:W-:-:S02]  /*95f0*/  ISETP.GT.AND P1, PT, R0, 0xa8, PT ;  /* 0x000000a80000780c */ /* 0x000fc40003f24270 */
[----:B------:R-:W-:Y:S01]  /*9600*/  F2FP.BF16.F32.PACK_AB R105, RZ, R105 ;  /* 0x00000069ff69723e */ /* 0x000fe200000010ff */
[----:B------:R-:W-:Y:S01]  /*9610*/  @P4 STG.E.U16 desc[UR36][R4.64+0x140], R104 ;  /* 0x0001406804004986 */ /* 0x000fe2000c101524 */
[C---:B------:R-:W-:Y:S02]  /*9620*/  ISETP.GT.AND P3, PT, R3.reuse, 0x8, P0 ;  /* 0x000000080300780c */ /* 0x040fe40000764270 */
[----:B------:R-:W-:Y:S01]  /*9630*/  ISETP.GT.AND P0, PT, R0, 0xa9, PT ;  /* 0x000000a90000780c */ /* 0x000fe20003f04270 */
[----:B------:R-:W-:Y:S01]  /*9640*/  @P5 STG.E.U16 desc[UR36][R4.64+0x142], R105 ;  /* 0x0001426904005986 */ /* 0x000fe2000c101524 */
[C---:B------:R-:W-:Y:S02]  /*9650*/  ISETP.GT.AND P4, PT, R3.reuse, RZ, P1 ;  /* 0x000000ff0300720c */ /* 0x040fe40000f84270 */
[----:B------:R-:W-:Y:S02]  /*9660*/  F2FP.BF16.F32.PACK_AB R106, RZ, R106 ;  /* 0x0000006aff6a723e */ /* 0x000fe400000010ff */
[----:B------:R-:W-:-:S02]  /*9670*/  ISETP.GT.AND P5, PT, R3, RZ, P0 ;  /* 0x000000ff0300720c */ /* 0x000fc400007a4270 */
[----:B------:R-:W-:Y:S01]  /*9680*/  F2FP.BF16.F32.PACK_AB R107, RZ, R107 ;  /* 0x0000006bff6b723e */ /* 0x000fe200000010ff */
[----:B------:R-:W-:Y:S01]  /*9690*/  @P2 STG.E.U16 desc[UR36][R6.64+0x140], R106 ;  /* 0x0001406a06002986 */ /* 0x000fe2000c101524 */
[----:B------:R-:W-:Y:S02]  /*96a0*/  F2FP.BF16.F32.PACK_AB R108, RZ, R108 ;  /* 0x0000006cff6c723e */ /* 0x000fe400000010ff */
[C---:B------:R-:W-:Y:S01]  /*96b0*/  ISETP.GT.AND P2, PT, R3.reuse, 0x8, P1 ;  /* 0x000000080300780c */ /* 0x040fe20000f44270 */
[----:B------:R-:W-:Y:S01]  /*96c0*/  @P3 STG.E.U16 desc[UR36][R6.64+0x142], R107 ;  /* 0x0001426b06003986 */ /* 0x000fe2000c101524 */
[----:B------:R-:W-:Y:S02]  /*96d0*/  ISETP.GT.AND P1, PT, R0, 0xb0, PT ;  /* 0x000000b00000780c */ /* 0x000fe40003f24270 */
[----:B------:R-:W-:Y:S01]  /*96e0*/  F2FP.BF16.F32.PACK_AB R109, RZ, R109 ;  /* 0x0000006dff6d723e */ /* 0x000fe200000010ff */
[----:B------:R-:W-:Y:S01]  /*96f0*/  @P4 STG.E.U16 desc[UR36][R4.64+0x150], R108 ;  /* 0x0001506c04004986 */ /* 0x000fe2000c101524 */
[----:B------:R-:W-:-:S02]  /*9700*/  ISETP.GT.AND P3, PT, R3, 0x8, P0 ;  /* 0x000000080300780c */ /* 0x000fc40000764270 */
[----:B------:R-:W-:Y:S01]  /*9710*/  ISETP.GT.AND P0, PT, R0, 0xb1, PT ;  /* 0x000000b10000780c */ /* 0x000fe20003f04270 */
[----:B------:R-:W-:Y:S01]  /*9720*/  @P5 STG.E.U16 desc[UR36][R4.64+0x152], R109 ;  /* 0x0001526d04005986 */ /* 0x000fe2000c101524 */
[C---:B------:R-:W-:Y:S02]  /*9730*/  ISETP.GT.AND P4, PT, R3.reuse, RZ, P1 ;  /* 0x000000ff0300720c */ /* 0x040fe40000f84270 */
[----:B------:R-:W-:Y:S02]  /*9740*/  F2FP.BF16.F32.PACK_AB R110, RZ, R110 ;  /* 0x0000006eff6e723e */ /* 0x000fe400000010ff */
[----:B------:R-:W-:Y:S02]  /*9750*/  ISETP.GT.AND P5, PT, R3, RZ, P0 ;  /* 0x000000ff0300720c */ /* 0x000fe400007a4270 */
[----:B------:R-:W-:Y:S01]  /*9760*/  F2FP.BF16.F32.PACK_AB R111, RZ, R111 ;  /* 0x0000006fff6f723e */ /* 0x000fe200000010ff */
[----:B------:R-:W-:Y:S01]  /*9770*/  @P2 STG.E.U16 desc[UR36][R6.64+0x150], R110 ;  /* 0x0001506e06002986 */ /* 0x000fe2000c101524 */
[----:B------:R-:W-:-:S02]  /*9780*/  F2FP.BF16.F32.PACK_AB R112, RZ, R112 ;  /* 0x00000070ff70723e */ /* 0x000fc400000010ff */
[C---:B------:R-:W-:Y:S01]  /*9790*/  ISETP.GT.AND P2, PT, R3.reuse, 0x8, P1 ;  /* 0x000000080300780c */ /* 0x040fe20000f44270 */
[----:B------:R-:W-:Y:S01]  /*97a0*/  @P3 STG.E.U16 desc[UR36][R6.64+0x152], R111 ;  /* 0x0001526f06003986 */ /* 0x000fe2000c101524 */
[C---:B------:R-:W-:Y:S02]  /*97b0*/  ISETP.GT.AND P1, PT, R0.reuse, 0xb8, PT ;  /* 0x000000b80000780c */ /* 0x040fe40003f24270 */
[----:B------:R-:W-:Y:S01]  /*97c0*/  F2FP.BF16.F32.PACK_AB R113, RZ, R113 ;  /* 0x00000071ff71723e */ /* 0x000fe200000010ff */
[----:B------:R-:W-:Y:S01]  /*97d0*/  @P4 STG.E.U16 desc[UR36][R4.64+0x160], R112 ;  /* 0x0001607004004986 */ /* 0x000fe2000c101524 */
[C---:B------:R-:W-:Y:S02]  /*97e0*/  ISETP.GT.AND P3, PT, R3.reuse, 0x8, P0 ;  /* 0x000000080300780c */ /* 0x040fe40000764270 */
[----:B------:R-:W-:Y:S01]  /*97f0*/  ISETP.GT.AND P0, PT, R0, 0xb9, PT ;  /* 0x000000b90000780c */ /* 0x000fe20003f04270 */
[----:B------:R-:W-:Y:S01]  /*9800*/  @P5 STG.E.U16 desc[UR36][R4.64+0x162], R113 ;  /* 0x0001627104005986 */ /* 0x000fe2000c101524 */
[----:B------:R-:W-:-:S02]  /*9810*/  ISETP.GT.AND P4, PT, R3, RZ, P1 ;  /* 0x000000ff0300720c */ /* 0x000fc40000f84270 */
[----:B------:R-:W-:Y:S02]  /*9820*/  F2FP.BF16.F32.PACK_AB R114, RZ, R114 ;  /* 0x00000072ff72723e */ /* 0x000fe400000010ff */
[C---:B------:R-:W-:Y:S02]  /*9830*/  ISETP.GT.AND P5, PT, R3.reuse, RZ, P0 ;  /* 0x000000ff0300720c */ /* 0x040fe400007a4270 */
[----:B------:R-:W-:Y:S01]  /*9840*/  F2FP.BF16.F32.PACK_AB R115, RZ, R115 ;  /* 0x00000073ff73723e */ /* 0x000fe200000010ff */
[----:B------:R-:W-:Y:S01]  /*9850*/  @P2 STG.E.U16 desc[UR36][R6.64+0x160], R114 ;  /* 0x0001607206002986 */ /* 0x000fe2000c101524 */
[----:B------:R-:W-:Y:S02]  /*9860*/  F2FP.BF16.F32.PACK_AB R116, RZ, R116 ;  /* 0x00000074ff74723e */ /* 0x000fe400000010ff */
        /* <DEDUP_REMOVED lines=65> */
[----:B------:R-:W-:Y:S02]  /*9c80*/  ISETP.GT.AND P5, PT, R3, RZ, P0 ;  /* 0x000000ff0300720c */ /* 0x000fe400007a4270 */
[----:B------:R-:W-:Y:S02]  /*9c90*/  F2FP.BF16.F32.PACK_AB R134, RZ, R134 ;  /* 0x00000086ff86723e */ /* 0x000fe400000010ff */
[----:B------:R-:W-:Y:S02]  /*9ca0*/  F2FP.BF16.F32.PACK_AB R135, RZ, R135 ;  /* 0x00000087ff87723e */ /* 0x000fe400000010ff */
[----:B------:R-:W-:Y:S01]  /*9cb0*/  F2FP.BF16.F32.PACK_AB R136, RZ, R136 ;  /* 0x00000088ff88723e */ /* 0x000fe200000010ff */
[----:B------:R-:W-:Y:S01]  /*9cc0*/  @P2 STG.E.U16 desc[UR36][R6.64+0x1b0], R134 ;  /* 0x0001b08606002986 */ /* 0x000fe2000c101524 */
[----:B------:R-:W-:-:S02]  /*9cd0*/  F2FP.BF16.F32.PACK_AB R137, RZ, R137 ;  /* 0x00000089ff89723e */ /* 0x000fc400000010ff */
[C---:B------:R-:W-:Y:S01]  /*9ce0*/  ISETP.GT.AND P1, PT, R3.reuse, 0x8, P1 ;  /* 0x000000080300780c */ /* 0x040fe20000f24270 */
[----:B------:R-:W-:Y:S01]  /*9cf0*/  @P3 STG.E.U16 desc[UR36][R6.64+0x1b2], R135 ;  /* 0x0001b28706003986 */ /* 0x000fe2000c101524 */
[C---:B------:R-:W-:Y:S02]  /*9d00*/  ISETP.GT.AND P2, PT, R3.reuse, 0x8, P0 ;  /* 0x000000080300780c */ /* 0x040fe40000744270 */
[C---:B------:R-:W-:Y:S01]  /*9d10*/  ISETP.GT.AND P0, PT, R0.reuse, 0xe9, PT ;  /* 0x000000e90000780c */ /* 0x040fe20003f04270 */
[----:B------:R-:W-:Y:S01]  /*9d20*/  @P4 STG.E.U16 desc[UR36][R4.64+0x1c0], R136 ;  /* 0x0001c08804004986 */ /* 0x000fe2000c101524 */
[----:B------:R-:W-:Y:S02]  /*9d30*/  ISETP.GT.AND P4, PT, R0, 0xe8, PT ;  /* 0x000000e80000780c */ /* 0x000fe40003f84270 */
[----:B------:R-:W-:Y:S01]  /*9d40*/  F2FP.BF16.F32.PACK_AB R138, RZ, R138 ;  /* 0x0000008aff8a723e */ /* 0x000fe200000010ff */
[----:B------:R-:W-:Y:S01]  /*9d50*/  @P5 STG.E.U16 desc[UR36][R4.64+0x1c2], R137 ;  /* 0x0001c28904005986 */ /* 0x000fe2000c101524 */
[----:B------:R-:W-:-:S02]  /*9d60*/  ISETP.GT.AND P5, PT, R3, RZ, P4 ;  /* 0x000000ff0300720c */ /* 0x000fc400027a4270 */
[----:B------:R-:W-:Y:S01]  /*9d70*/  F2FP.BF16.F32.PACK_AB R139, RZ, R139 ;  /* 0x0000008bff8b723e */ /* 0x000fe200000010ff */
[----:B------:R-:W-:Y:S01]  /*9d80*/  @P1 STG.E.U16 desc[UR36][R6.64+0x1c0], R138 ;  /* 0x0001c08a06001986 */ /* 0x000fe2000c101524 */
[----:B------:R-:W-:Y:S02]  /*9d90*/  F2FP.BF16.F32.PACK_AB R140, RZ, R140 ;  /* 0x0000008cff8c723e */ /* 0x000fe400000010ff */
[C---:B------:R-:W-:Y:S01]  /*9da0*/  ISETP.GT.AND P3, PT, R3.reuse, RZ, P0 ;  /* 0x000000ff0300720c */ /* 0x040fe20000764270 */
[----:B------:R-:W-:Y:S01]  /*9db0*/  @P2 STG.E.U16 desc[UR36][R6.64+0x1c2], R139 ;  /* 0x0001c28b06002986 */ /* 0x000fe2000c101524 */
[C---:B------:R-:W-:Y:S02]  /*9dc0*/  ISETP.GT.AND P4, PT, R3.reuse, 0x8, P4 ;  /* 0x000000080300780c */ /* 0x040fe40002784270 */
[----:B------:R-:W-:Y:S02]  /*9dd0*/  F2FP.BF16.F32.PACK_AB R141, RZ, R141 ;  /* 0x0000008dff8d723e */ /* 0x000fe400000010ff */
[----:B------:R-:W-:Y:S01]  /*9de0*/  F2FP.BF16.F32.PACK_AB R142, RZ, R142 ;  /* 0x0000008eff8e723e */ /* 0x000fe200000010ff */
[----:B------:R-:W-:Y:S01]  /*9df0*/  @P5 STG.E.U16 desc[UR36][R4.64+0x1d0], R140 ;  /* 0x0001d08c04005986 */ /* 0x000fe2000c101524 */
[----:B------:R-:W-:-:S02]  /*9e00*/  ISETP.GT.AND P5, PT, R3, 0x8, P0 ;  /* 0x000000080300780c */ /* 0x000fc400007a4270 */
[----:B------:R-:W-:Y:S02]  /*9e10*/  F2FP.BF16.F32.PACK_AB R143, RZ, R143 ;  /* 0x0000008fff8f723e */ /* 0x000fe400000010ff */
[C---:B------:R-:W-:Y:S01]  /*9e20*/  ISETP.GT.AND P0, PT, R0.reuse, 0xf1, PT ;  /* 0x000000f10000780c */ /* 0x040fe20003f04270 */
[----:B------:R-:W-:Y:S01]  /*9e30*/  @P3 STG.E.U16 desc[UR36][R4.64+0x1d2], R141 ;  /* 0x0001d28d04003986 */ /* 0x000fe2000c101524 */
[----:B------:R-:W-:Y:S02]  /*9e40*/  ISETP.GT.AND P3, PT, R0, 0xf0, PT ;  /* 0x000000f00000780c */ /* 0x000fe40003f64270 */
[----:B------:R-:W-:Y:S01]  /*9e50*/  F2FP.BF16.F32.PACK_AB R144, RZ, R144 ;  /* 0x00000090ff90723e */ /* 0x000fe200000010ff */
[----:B------:R-:W-:Y:S01]  /*9e60*/  @P4 STG.E.U16 desc[UR36][R6.64+0x1d0], R142 ;  /* 0x0001d08e06004986 */ /* 0x000fe2000c101524 */
[C---:B------:R-:W-:Y:S02]  /*9e70*/  ISETP.GT.AND P4, PT, R3.reuse, RZ, P3 ;  /* 0x000000ff0300720c */ /* 0x040fe40001f84270 */
[C---:B------:R-:W-:Y:S01]  /*9e80*/  ISETP.GT.AND P3, PT, R3.reuse, 0x8, P3 ;  /* 0x000000080300780c */ /* 0x040fe20001f64270 */
[----:B------:R-:W-:Y:S01]  /*9e90*/  @P5 STG.E.U16 desc[UR36][R6.64+0x1d2], R143 ;  /* 0x0001d28f06005986 */ /* 0x000fe2000c101524 */
[----:B------:R-:W-:-:S02]  /*9ea0*/  ISETP.GT.AND P5, PT, R3, RZ, P0 ;  /* 0x000000ff0300720c */ /* 0x000fc400007a4270 */
[----:B------:R-:W-:Y:S02]  /*9eb0*/  F2FP.BF16.F32.PACK_AB R145, RZ, R145 ;  /* 0x00000091ff91723e */ /* 0x000fe400000010ff */
[C---:B------:R-:W-:Y:S02]  /*9ec0*/  ISETP.GT.AND P0, PT, R3.reuse, 0x8, P0 ;  /* 0x000000080300780c */ /* 0x040fe40000704270 */
[C---:B------:R-:W-:Y:S02]  /*9ed0*/  ISETP.GT.AND P1, PT, R0.reuse, 0xf9, PT ;  /* 0x000000f90000780c */ /* 0x040fe40003f24270 */
[----:B------:R-:W-:Y:S01]  /*9ee0*/  ISETP.GT.AND P2, PT, R0, 0xf8, PT ;  /* 0x000000f80000780c */ /* 0x000fe20003f44270 */
[----:B------:R-:W-:Y:S01]  /*9ef0*/  @P4 STG.E.U16 desc[UR36][R4.64+0x1e0], R144 ;  /* 0x0001e09004004986 */ /* 0x000fe2000c101524 */
[C---:B------:R-:W-:Y:S01]  /*9f00*/  ISETP.GT.AND P4, PT, R3.reuse, RZ, P1 ;  /* 0x000000ff0300720c */ /* 0x040fe20000f84270 */
[----:B------:R-:W-:Y:S01]  /*9f10*/  @P3 IMAD.MOV.U32 R2, RZ, RZ, R6 ;  /* 0x000000ffff023224 */ /* 0x000fe200078e0006 */
[C---:B------:R-:W-:Y:S01]  /*9f20*/  ISETP.GT.AND P1, PT, R3.reuse, 0x8, P1 ;  /* 0x000000080300780c */ /* 0x040fe20000f24270 */
[----:B------:R-:W-:Y:S01]  /*9f30*/  @P5 STG.E.U16 desc[UR36][R4.64+0x1e2], R145 ;  /* 0x0001e29104005986 */ /* 0x000fe2000c101524 */
[----:B------:R-:W-:-:S02]  /*9f40*/  ISETP.GT.AND P5, PT, R3, RZ, P2 ;  /* 0x000000ff0300720c */ /* 0x000fc400017a4270 */
[----:B------:R-:W-:Y:S01]  /*9f50*/  ISETP.GT.AND P2, PT, R3, 0x8, P2 ;  /* 0x000000080300780c */ /* 0x000fe20001744270 */
[----:B------:R-:W-:Y:S01]  /*9f60*/  @P3 IMAD.MOV.U32 R3, RZ, RZ, R7 ;  /* 0x000000ffff033224 */ /* 0x000fe200078e0007 */
[----:B------:R-:W-:Y:S02]  /*9f70*/  F2FP.BF16.F32.PACK_AB R146, RZ, R146 ;  /* 0x00000092ff92723e */ /* 0x000fe400000010ff */
[----:B------:R-:W-:Y:S02]  /*9f80*/  F2FP.BF16.F32.PACK_AB R147, RZ, R147 ;  /* 0x00000093ff93723e */ /* 0x000fe400000010ff */
[----:B------:R-:W-:Y:S01]  /*9f90*/  F2FP.BF16.F32.PACK_AB R148, RZ, R148 ;  /* 0x00000094ff94723e */ /* 0x000fe200000010ff */
[----:B------:R0:W-:Y:S01]  /*9fa0*/  @P3 STG.E.U16 desc[UR36][R2.64+0x1e0], R146 ;  /* 0x0001e09202003986 */ /* 0x0001e2000c101524 */
[----:B------:R-:W-:Y:S02]  /*9fb0*/  F2FP.BF16.F32.PACK_AB R149, RZ, R149 ;  /* 0x00000095ff95723e */ /* 0x000fe400000010ff */
[----:B------:R-:W-:-:S02]  /*9fc0*/  F2FP.BF16.F32.PACK_AB R150, RZ, R150 ;  /* 0x00000096ff96723e */ /* 0x000fc400000010ff */
[----:B------:R-:W-:Y:S01]  /*9fd0*/  F2FP.BF16.F32.PACK_AB R151, RZ, R151 ;  /* 0x00000097ff97723e */ /* 0x000fe200000010ff */
[----:B0-----:R-:W-:Y:S02]  /*9fe0*/  @P0 IMAD.MOV.U32 R2, RZ, RZ, R6 ;  /* 0x000000ffff020224 */ /* 0x001fe400078e0006 */
[----:B------:R-:W-:-:S05]  /*9ff0*/  @P0 IMAD.MOV.U32 R3, RZ, RZ, R7 ;  /* 0x000000ffff030224 */ /* 0x000fca00078e0007 */
[----:B------:R0:W-:Y:S02]  /*a000*/  @P0 STG.E.U16 desc[UR36][R2.64+0x1e2], R147 ;  /* 0x0001e29302000986 */ /* 0x0001e4000c101524 */
[----:B0-----:R-:W-:Y:S02]  /*a010*/  @P5 IMAD.MOV.U32 R2, RZ, RZ, R4 ;  /* 0x000000ffff025224 */ /* 0x001fe400078e0004 */
[----:B------:R-:W-:-:S05]  /*a020*/  @P5 IMAD.MOV.U32 R3, RZ, RZ, R5 ;  /* 0x000000ffff035224 */ /* 0x000fca00078e0005 */
[----:B------:R0:W-:Y:S04]  /*a030*/  @P5 STG.E.U16 desc[UR36][R2.64+0x1f0], R148 ;  /* 0x0001f09402005986 */ /* 0x0001e8000c101524 */
[----:B------:R1:W-:Y:S01]  /*a040*/  @P4 STG.E.U16 desc[UR36][R4.64+0x1f2], R149 ;  /* 0x0001f29504004986 */ /* 0x0003e2000c101524 */
[----:B0-----:R-:W-:Y:S02]  /*a050*/  @P2 IMAD.MOV.U32 R2, RZ, RZ, R6 ;  /* 0x000000ffff022224 */ /* 0x001fe400078e0006 */
[----:B------:R-:W-:-:S05]  /*a060*/  @P2 IMAD.MOV.U32 R3, RZ, RZ, R7 ;  /* 0x000000ffff032224 */ /* 0x000fca00078e0007 */
[----:B------:R1:W-:Y:S04]  /*a070*/  @P2 STG.E.U16 desc[UR36][R2.64+0x1f0], R150 ;  /* 0x0001f09602002986 */ /* 0x0003e8000c101524 */
[----:B------:R1:W-:Y:S02]  /*a080*/  @P1 STG.E.U16 desc[UR36][R6.64+0x1f2], R151 ;  /* 0x0001f29706001986 */ /* 0x0003e4000c101524 */
.L_x_286:
[----:B------:R-:W-:Y:S05]  /*a090*/  BSYNC B0 ;  /* 0x0000000000007941 */ /* 0x000fea0003800000 */
.L_x_32:
[----:B01----:R-:W2:Y:S01]  /*a0a0*/  LDL.64 R2, [R1] ;  /* 0x0000000001027983 */ /* 0x003ea20000100a00 */
[----:B------:R-:W-:Y:S01]  /*a0b0*/  ULDC.64 UR4, c[0x0][0x650] ;  /* 0x0001940000047ab9 */ /* 0x000fe20000000a00 */
[----:B------:R0:W-:Y:S01]  /*a0c0*/  SYNCS.ARRIVE.TRANS64.A1T0 RZ, [R160+UR45], RZ ;  /* 0x000000ffa0ff79a7 */ /* 0x0001e2000810002d */
[----:B------:R-:W-:Y:S01]  /*a0d0*/  PRMT R0, RZ, 0x7610, R0 ;  /* 0x00007610ff007816 */ /* 0x000fe20000000000 */
[----:B------:R-:W-:Y:S02]  /*a0e0*/  IMAD.MOV.U32 R19, RZ, RZ, -0x1 ;  /* 0xffffffffff137424 */ /* 0x000fe400078e00ff */
[----:B-----5:R-:W-:Y:S01]  /*a0f0*/  IMAD.MOV.U32 R22, RZ, RZ, -0x1 ;  /* 0xffffffffff167424 */ /* 0x020fe200078e00ff */
[----:B--2---:R-:W-:-:S04]  /*a100*/  LEA R18, P0, R2, R18, 0x1 ;  /* 0x0000001202127211 */ /* 0x004fc800078008ff */
[----:B------:R-:W-:Y:S01]  /*a110*/  LEA.HI.X R17, R2, R17, R23, 0x1, P0 ;  /* 0x0000001102117211 */ /* 0x000fe200000f0c17 */
[----:B------:R-:W-:Y:S01]  /*a120*/  IMAD.MOV.U32 R2, RZ, RZ, -0x1 ;  /* 0xffffffffff027424 */ /* 0x000fe200078e00ff */
[----:B------:R-:W-:-:S04]  /*a130*/  ISETP.GE.U32.AND P0, PT, R18, UR4, PT ;  /* 0x0000000412007c0c */ /* 0x000fc8000bf06070 */
[----:B------:R-:W-:-:S13]  /*a140*/  ISETP.GE.U32.AND.EX P0, PT, R17, UR5, PT, P0 ;  /* 0x0000000511007c0c */ /* 0x000fda000bf06100 */
[----:B0-----:R-:W-:Y:S05]  /*a150*/  @P0 BRA `(.L_x_287) ;  /* 0x0000000400700947 */ /* 0x001fea0003800000 */
[----:B------:R-:W0:Y:S01]  /*a160*/  S2R R10, SR_CTAID.X ;  /* 0x00000000000a7919 */ /* 0x000e220000002500 */
[----:B---34-:R-:W1:Y:S01]  /*a170*/  LDC.64 R8, c[0x0][0x628] ;  /* 0x00018a00ff087b82 */ /* 0x018e620000000a00 */
[----:B------:R-:W-:Y:S01]  /*a180*/  ULDC UR4, c[0x0][0x150] ;  /* 0x0000540000047ab9 */ /* 0x000fe20000000800 */
[----:B------:R-:W-:Y:S01]  /*a190*/  IMAD.MOV.U32 R6, RZ, RZ, R18 ;  /* 0x000000ffff067224 */ /* 0x000fe200078e0012 */
[----:B------:R-:W2:Y:S01]  /*a1a0*/  S2R R20, SR_CTAID.Y ;  /* 0x0000000000147919 */ /* 0x000ea20000002600 */
[----:B------:R-:W-:-:S04]  /*a1b0*/  IMAD.MOV.U32 R7, RZ, RZ, R17 ;  /* 0x000000ffff077224 */ /* 0x000fc800078e0011 */
[----:B------:R-:W3:Y:S08]  /*a1c0*/  LDC R15, c[0x0][0x144] ;  /* 0x00005100ff0f7b82 */ /* 0x000ef00000000800 */
[----:B------:R-:W4:Y:S08]  /*a1d0*/  LDC R0, c[0x0][0x630] ;  /* 0x00018c00ff007b82 */ /* 0x000f300000000800 */
[----:B------:R-:W2:Y:S01]  /*a1e0*/  LDC.64 R12, c[0x0][0x620] ;  /* 0x00018800ff0c7b82 */ /* 0x000ea20000000a00 */
[----:B-1----:R-:W-:-:S04]  /*a1f0*/  ISETP.NE.U32.AND P0, PT, R8, RZ, PT ;  /* 0x000000ff0800720c */ /* 0x002fc80003f05070 */
[----:B------:R-:W-:Y:S02]  /*a200*/  ISETP.NE.AND.EX P0, PT, R9, RZ, PT, P0 ;  /* 0x000000ff0900720c */ /* 0x000fe40003f05300 */
[----:B0-----:R-:W-:-:S05]  /*a210*/  I2FP.F32.U32 R2, R10 ;  /* 0x0000000a00027245 */ /* 0x001fca0000201000 */
[----:B------:R-:W-:-:S04]  /*a220*/  FMUL R2, R2, UR4 ;  /* 0x0000000402027c20 */ /* 0x000fc80008400000 */
[----:B------:R0:W1:Y:S02]  /*a230*/  F2I.U32.TRUNC.NTZ R14, R2 ;  /* 0x00000002000e7305 */ /* 0x000064000020f000 */
[----:B---34-:R-:W-:Y:S05]  /*a240*/  @!P0 BRA `(.L_x_288) ;  /* 0x0000000000288947 */ /* 0x018fea0003800000 */
[----:B------:R-:W3:Y:S02]  /*a250*/  LDC R3, c[0x0][0x634] ;  /* 0x00018d00ff037b82 */ /* 0x000ee40000000800 */
[----:B---3--:R-:W-:-:S05]  /*a260*/  IADD3 R7, P0, R18, R3, RZ ;  /* 0x0000000312077210 */ /* 0x008fca0007f1e0ff */
[----:B------:R-:W-:-:S04]  /*a270*/  IMAD.X R11, RZ, RZ, R17, P0 ;  /* 0x000000ffff0b7224 */ /* 0x000fc800000e0611 */
[----:B0-----:R-:W-:-:S04]  /*a280*/  IMAD.WIDE.U32 R2, R11, R8, RZ ;  /* 0x000000080b027225 */ /* 0x001fc800078e00ff */
[----:B------:R-:W-:-:S04]  /*a290*/  IMAD.WIDE.U32 R4, P0, R7, R9, R2 ;  /* 0x0000000907047225 */ /* 0x000fc80007800002 */
[----:B------:R-:W-:-:S04]  /*a2a0*/  IMAD.WIDE.U32 R2, R7, R8, RZ ;  /* 0x0000000807027225 */ /* 0x000fc800078e00ff */
[----:B------:R-:W-:Y:S01]  /*a2b0*/  IMAD.X R7, RZ, RZ, RZ, P0 ;  /* 0x000000ffff077224 */ /* 0x000fe200000e06ff */
[----:B------:R-:W-:Y:S01]  /*a2c0*/  IADD3 RZ, P0, R3, R4, RZ ;  /* 0x0000000403ff7210 */ /* 0x000fe20007f1e0ff */
[----:B------:R-:W-:-:S04]  /*a2d0*/  IMAD.MOV.U32 R6, RZ, RZ, R5 ;  /* 0x000000ffff067224 */ /* 0x000fc800078e0005 */
[----:B------:R-:W-:-:S08]  /*a2e0*/  IMAD.WIDE.U32.X R6, R11, R9, R6, P0 ;  /* 0x000000090b067225 */ /* 0x000fd000000e0406 */
.L_x_288:
[----:B------:R-:W3:Y:S01]  /*a2f0*/  LDC.64 R26, c[0x0][0x640] ;  /* 0x00019000ff1a7b82 */ /* 0x000ee20000000a00 */
[-C--:B------:R-:W-:Y:S01]  /*a300*/  SHF.R.U64 R11, R6, R0.reuse, R7 ;  /* 0x00000000060b7219 */ /* 0x080fe20000001207 */
[----:B------:R-:W-:Y:S01]  /*a310*/  IMAD.MOV.U32 R19, RZ, RZ, R17 ;  /* 0x000000ffff137224 */ /* 0x000fe200078e0011 */
[----:B------:R-:W-:Y:S01]  /*a320*/  SHF.R.U32.HI R0, RZ, R0, R7 ;  /* 0x00000000ff007219 */ /* 0x000fe20000011607 */
[----:B-1----:R-:W-:Y:S01]  /*a330*/  IMAD.MOV R14, RZ, RZ, -R14 ;  /* 0x000000ffff0e7224 */ /* 0x002fe200078e0a0e */
[----:B------:R-:W-:Y:S01]  /*a340*/  IADD3 R5, P0, RZ, -R11, RZ ;  /* 0x8000000bff057210 */ /* 0x000fe20007f1e0ff */
[----:B------:R-:W-:Y:S01]  /*a350*/  ULDC UR4, c[0x0][0x154] ;  /* 0x0000550000047ab9 */ /* 0x000fe20000000800 */
[----:B------:R-:W-:Y:S01]  /*a360*/  IMAD.MOV.U32 R7, RZ, RZ, 0x1 ;  /* 0x00000001ff077424 */ /* 0x000fe200078e00ff */
[----:B------:R-:W1:Y:S01]  /*a370*/  LDC R4, c[0x0][0x618] ;  /* 0x00018600ff047b82 */ /* 0x000e620000000800 */
[----:B------:R-:W-:Y:S02]  /*a380*/  IMAD R22, R15, R14, R10 ;  /* 0x0000000e0f167224 */ /* 0x000fe400078e020a */
[----:B------:R-:W-:-:S04]  /*a390*/  IMAD.X R3, RZ, RZ, ~R0, P0 ;  /* 0x000000ffff037224 */ /* 0x000fc800000e0e00 */
[-C--:B--2---:R-:W-:Y:S01]  /*a3a0*/  IMAD R0, R3, R12.reuse, RZ ;  /* 0x0000000c03007224 */ /* 0x084fe200078e02ff */
[----:B------:R-:W2:Y:S01]  /*a3b0*/  LDC R6, c[0x0][0x608] ;  /* 0x00018200ff067b82 */ /* 0x000ea20000000800 */
[----:B0-----:R-:W-:-:S04]  /*a3c0*/  IMAD.WIDE.U32 R2, R5, R12, R18 ;  /* 0x0000000c05027225 */ /* 0x001fc800078e0012 */
[----:B------:R-:W-:Y:S01]  /*a3d0*/  IMAD R5, R5, R13, R0 ;  /* 0x0000000d05057224 */ /* 0x000fe200078e0200 */
[----:B------:R-:W-:Y:S02]  /*a3e0*/  I2FP.F32.U32 R0, R20 ;  /* 0x0000001400007245 */ /* 0x000fe40000201000 */
[----:B------:R-:W0:Y:S01]  /*a3f0*/  LDC R24, c[0x0][0x658] ;  /* 0x00019600ff187b82 */ /* 0x000e220000000800 */
[----:B------:R-:W-:Y:S01]  /*a400*/  IMAD.IADD R3, R3, 0x1, R5 ;  /* 0x0000000103037824 */ /* 0x000fe200078e0205 */
[----:B---3--:R-:W-:Y:S01]  /*a410*/  ISETP.NE.U32.AND P0, PT, R26, RZ, PT ;  /* 0x000000ff1a00720c */ /* 0x008fe20003f05070 */
[----:B------:R-:W-:Y:S01]  /*a420*/  FMUL R0, R0, UR4 ;  /* 0x0000000400007c20 */ /* 0x000fe20008400000 */
[----:B------:R-:W-:Y:S02]  /*a430*/  IMAD.MOV.U32 R5, RZ, RZ, -0x1 ;  /* 0xffffffffff057424 */ /* 0x000fe400078e00ff */
[----:B------:R-:W-:Y:S01]  /*a440*/  ISETP.NE.AND.EX P0, PT, R27, RZ, PT, P0 ;  /* 0x000000ff1b00720c */ /* 0x000fe20003f05300 */
[----:B------:R3:W4:Y:S01]  /*a450*/  F2I.U32.TRUNC.NTZ R12, R0 ;  /* 0x00000000000c7305 */ /* 0x000722000020f000 */
[----:B------:R-:W3:Y:S01]  /*a460*/  LDC R15, c[0x0][0x148] ;  /* 0x00005200ff0f7b82 */ /* 0x000ee20000000800 */
[----:B-1----:R-:W-:-:S02]  /*a470*/  SHF.R.U64 R10, R2, R4, R3 ;  /* 0x00000004020a7219 */ /* 0x002fc40000001203 */
[----:B------:R-:W-:-:S05]  /*a480*/  SHF.R.U32.HI R3, RZ, R4, R3 ;  /* 0x00000004ff037219 */ /* 0x000fca0000011603 */
[----:B------:R-:W1:Y:S01]  /*a490*/  LDC R14, c[0x0][0x600] ;  /* 0x00018000ff0e7b82 */ /* 0x000e620000000800 */
[-CC-:B--2---:R-:W-:Y:S02]  /*a4a0*/  SHF.R.U64 R8, R10, R6.reuse, R3.reuse ;  /* 0x000000060a087219 */ /* 0x184fe40000001203 */
[----:B------:R-:W-:-:S05]  /*a4b0*/  SHF.R.U32.HI R3, RZ, R6, R3 ;  /* 0x00000006ff037219 */ /* 0x000fca0000011603 */
[----:B------:R-:W2:Y:S01]  /*a4c0*/  LDC R21, c[0x0][0x648] ;  /* 0x00019200ff157b82 */ /* 0x000ea20000000800 */
[-CC-:B0-----:R-:W-:Y:S02]  /*a4d0*/  SHF.R.U64 R13, R8, R24.reuse, R3.reuse ;  /* 0x00000018080d7219 */ /* 0x181fe40000001203 */
[-C--:B------:R-:W-:Y:S02]  /*a4e0*/  SHF.L.U32 R5, R5, R24.reuse, RZ ;  /* 0x0000001805057219 */ /* 0x080fe400000006ff */
[-C--:B------:R-:W-:Y:S01]  /*a4f0*/  SHF.R.U32.HI R3, RZ, R24.reuse, R3 ;  /* 0x00000018ff037219 */ /* 0x080fe20000011603 */
[----:B------:R-:W-:Y:S01]  /*a500*/  IMAD.MOV.U32 R2, RZ, RZ, R13 ;  /* 0x000000ffff027224 */ /* 0x000fe200078e000d */
[----:B------:R-:W-:Y:S01]  /*a510*/  SHF.L.U32 R24, R7, R24, RZ ;  /* 0x0000001807187219 */ /* 0x000fe200000006ff */
[----:B------:R-:W0:Y:S01]  /*a520*/  LDC R25, c[0x0][0x638] ;  /* 0x00018e00ff197b82 */ /* 0x000e220000000800 */
[----:B------:R-:W-:-:S07]  /*a530*/  LOP3.LUT R19, RZ, R5, RZ, 0x33, !PT ;  /* 0x00000005ff137212 */ /* 0x000fce00078e33ff */
[----:B------:R-:W0:Y:S01]  /*a540*/  LDC R28, c[0x0][0x610] ;  /* 0x00018400ff1c7b82 */ /* 0x000e220000000800 */
[----:B----4-:R-:W-:Y:S05]  /*a550*/  @!P0 BRA `(.L_x_289) ;  /* 0x0000000000288947 */ /* 0x010fea0003800000 */
[----:B---3--:R-:W3:Y:S02]  /*a560*/  LDC R0, c[0x0][0x64c] ;  /* 0x00019300ff007b82 */ /* 0x008ee40000000800 */
[----:B---3--:R-:W-:-:S05]  /*a570*/  IADD3 R7, P0, R13, R0, RZ ;  /* 0x000000000d077210 */ /* 0x008fca0007f1e0ff */
        /* <DEDUP_REMOVED lines=8> */
.L_x_289:
[----:B------:R-:W4:Y:S01]  /*a600*/  LDC R4, c[0x0][0x65c] ;  /* 0x00019700ff047b82 */ /* 0x000f220000000800 */
[----:B--23--:R-:W-:Y:S01]  /*a610*/  SHF.R.U64 R0, R2, R21, R3 ;  /* 0x0000001502007219 */ /* 0x00cfe20000001203 */
[----:B-1----:R-:W-:Y:S01]  /*a620*/  VIADD R3, R14, 0xffffffff ;  /* 0xffffffff0e037836 */ /* 0x002fe20000000000 */
[----:B------:R-:W-:Y:S01]  /*a630*/  LOP3.LUT R19, R8, R19, RZ, 0xc0, !PT ;  /* 0x0000001308137212 */ /* 0x000fe200078ec0ff */
[----:B------:R-:W-:Y:S02]  /*a640*/  IMAD.MOV R12, RZ, RZ, -R12 ;  /* 0x000000ffff0c7224 */ /* 0x000fe400078e0a0c */
[----:B------:R-:W-:Y:S01]  /*a650*/  IMAD.MOV R2, RZ, RZ, -R0 ;  /* 0x000000ffff027224 */ /* 0x000fe200078e0a00 */
[----:B------:R-:W-:Y:S01]  /*a660*/  LOP3.LUT R3, R10, R3, RZ, 0xc0, !PT ;  /* 0x000000030a037212 */ /* 0x000fe200078ec0ff */
[----:B------:R-:W-:Y:S02]  /*a670*/  IMAD R19, R24, R0, R19 ;  /* 0x0000000018137224 */ /* 0x000fe400078e0213 */
[----:B0-----:R-:W-:-:S04]  /*a680*/  IMAD R0, R2, R25, R13 ;  /* 0x0000001902007224 */ /* 0x001fc800078e020d */
[----:B------:R-:W-:Y:S01]  /*a690*/  IMAD R2, R0, R14, R3 ;  /* 0x0000000e00027224 */ /* 0x000fe200078e0203 */
[----:B----4-:R-:W-:Y:S01]  /*a6a0*/  ISETP.NE.AND P0, PT, R4, 0x1, PT ;  /* 0x000000010400780c */ /* 0x010fe20003f05270 */
[----:B------:R-:W-:-:S05]  /*a6b0*/  IMAD.MOV.U32 R4, RZ, RZ, 0x1 ;  /* 0x00000001ff047424 */ /* 0x000fca00078e00ff */
[----:B------:R-:W-:-:S07]  /*a6c0*/  PRMT R0, R4, 0x7610, R0 ;  /* 0x0000761004007816 */ /* 0x000fce0000000000 */
[----:B------:R-:W-:-:S04]  /*a6d0*/  @P0 IMAD R22, R15, R12, R20 ;  /* 0x0000000c0f160224 */ /* 0x000fc800078e0214 */
[----:B------:R-:W-:-:S05]  /*a6e0*/  IMAD R19, R19, R28, R22 ;  /* 0x0000001c13137224 */ /* 0x000fca00078e0216 */
[----:B------:R-:W-:Y:S02]  /*a6f0*/  SEL R22, R2, R19, !P0 ;  /* 0x0000001302167207 */ /* 0x000fe40004000000 */
[----:B------:R-:W-:Y:S01]  /*a700*/  SEL R19, R19, R2, !P0 ;  /* 0x0000000213137207 */ /* 0x000fe20004000000 */
[----:B------:R-:W-:-:S07]  /*a710*/  IMAD.MOV.U32 R2, RZ, RZ, R11 ;  /* 0x000000ffff027224 */ /* 0x000fce00078e000b */
.L_x_287:
[----:B------:R-:W-:Y:S02]  /*a720*/  LOP3.LUT P0, RZ, R0, 0xff, RZ, 0xc0, !PT ;  /* 0x000000ff00ff7812 */ /* 0x000fe4000780c0ff */
[----:B------:R-:W-:-:S11]  /*a730*/  LOP3.LUT R173, R173, 0x1, RZ, 0x3c, !PT ;  /* 0x00000001adad7812 */ /* 0x000fd600078e3cff */
[----:B------:R-:W-:Y:S05]  /*a740*/  @P0 BRA `(.L_x_290) ;  /* 0xffffff6c00300947 */ /* 0x000fea000383ffff */
[----:B------:R-:W-:Y:S05]  /*a750*/  EXIT ;  /* 0x000000000000794d */ /* 0x000fea0003800000 */
.L_x_13:
[----:B------:R-:W-:-:S08]  /*a760*/  ISETP.NE.AND P0, PT, R0, RZ, PT ;  /* 0x000000ff0000720c */ /* 0x000fd00003f05270 */
[----:B0-----:R-:W0:-:S00]  /*a770*/  USETMAXREG.DEALLOC.CTAPOOL 0x28 ;  /* 0x00000028000079c8 */ /* 0x001e0000080e0500 */
[----:B------:R-:W-:Y:S05]  /*a780*/  @P0 EXIT ;  /* 0x000000000000094d */ /* 0x000fea0003800000 */
[----:B0-----:R-:W-:Y:S01]  /*a790*/  LOP3.LUT P0, RZ, R8, 0xff, RZ, 0xc0, !PT ;  /* 0x000000ff08ff7812 */ /* 0x001fe2000780c0ff */
[----:B------:R-:W-:Y:S02]  /*a7a0*/  IMAD.MOV.U32 R0, RZ, RZ, 0x1 ;  /* 0x00000001ff007424 */ /* 0x000fe400078e00ff */
[----:B------:R-:W-:-:S10]  /*a7b0*/  IMAD.MOV.U32 R7, RZ, RZ, RZ ;  /* 0x000000ffff077224 */ /* 0x000fd400078e00ff */
[----:B------:R-:W-:Y:S05]  /*a7c0*/  @!P0 BRA `(.L_x_291) ;  /* 0x0000000c004c8947 */ /* 0x000fea0003800000 */
[----:B------:R-:W-:Y:S01]  /*a7d0*/  LOP3.LUT P0, RZ, R4, 0x1f, RZ, 0xc0, !PT ;  /* 0x0000001f04ff7812 */ /* 0x000fe2000780c0ff */
[----:B------:R-:W-:Y:S01]  /*a7e0*/  ULDC UR5, c[0x0][0x658] ;  /* 0x0001960000057ab9 */ /* 0x000fe20000000800 */
[----:B------:R-:W-:Y:S01]  /*a7f0*/  UMOV UR6, 0xffffffff ;  /* 0xffffffff00067882 */ /* 0x000fe20000000000 */
[----:B------:R-:W-:Y:S01]  /*a800*/  BSSY B0, `(.L_x_291) ;  /* 0x00000cf000007945 */ /* 0x000fe20003800000 */
[----:B------:R-:W-:Y:S01]  /*a810*/  USHF.L.U32 UR6, UR6, UR5, URZ ;  /* 0x0000000506067299 */ /* 0x000fe2000800063f */
[C---:B------:R-:W-:Y:S01]  /*a820*/  ISETP.NE.AND P2, PT, R3.reuse, RZ, PT ;  /* 0x000000ff0300720c */ /* 0x040fe20003f45270 */
[----:B------:R-:W-:Y:S01]  /*a830*/  UMOV UR7, 0x1 ;  /* 0x0000000100077882 */ /* 0x000fe20000000000 */
[----:B------:R-:W-:Y:S01]  /*a840*/  ISETP.NE.OR P0, PT, R3, RZ, !P0 ;  /* 0x000000ff0300720c */ /* 0x000fe20004705670 */
[----:B------:R-:W-:Y:S01]  /*a850*/  IMAD.MOV.U32 R8, RZ, RZ, 0x1 ;  /* 0x00000001ff087424 */ /* 0x000fe200078e00ff */
[----:B------:R-:W-:Y:S01]  /*a860*/  LOP3.LUT R6, R16, 0x2, RZ, 0xfc, !PT ;  /* 0x0000000210067812 */ /* 0x000fe200078efcff */
[----:B------:R-:W-:Y:S01]  /*a870*/  IMAD.MOV.U32 R0, RZ, RZ, 0x1 ;  /* 0x00000001ff007424 */ /* 0x000fe200078e00ff */
[----:B------:R-:W-:Y:S01]  /*a880*/  ULDC UR4, c[0x0][0x600] ;  /* 0x0001800000047ab9 */ /* 0x000fe20000000800 */
[----:B------:R-:W-:Y:S01]  /*a890*/  IMAD.MOV.U32 R7, RZ, RZ, RZ ;  /* 0x000000ffff077224 */ /* 0x000fe200078e00ff */
[----:B------:R-:W-:-:S02]  /*a8a0*/  USHF.L.U32 UR13, UR7, UR5, URZ ;  /* 0x00000005070d7299 */ /* 0x000fc4000800063f */
[----:B------:R-:W-:Y:S02]  /*a8b0*/  UIADD3 UR21, UR40, 0x1, URZ ;  /* 0x0000000128157890 */ /* 0x000fe4000fffe03f */
[----:B------:R-:W-:Y:S02]  /*a8c0*/  UIADD3 UR4, UR4, -0x1, URZ ;  /* 0xffffffff04047890 */ /* 0x000fe4000fffe03f */
[----:B------:R-:W-:Y:S01]  /*a8d0*/  ULOP3.LUT UR5, URZ, UR6, URZ, 0x33, !UPT ;  /* 0x000000063f057292 */ /* 0x000fe2000f8e333f */
[----:B------:R-:W-:-:S11]  /*a8e0*/  ULDC.64 UR22, c[0x0][0x198] ;  /* 0x0000660000167ab9 */ /* 0x000fd60000000a00 */
.L_x_303:
[----:B------:R-:W-:-:S03]  /*a8f0*/  UMOV UR6, 0xffffffff ;  /* 0xffffffff00067882 */ /* 0x000fc60000000000 */
[----:B------:R-:W-:Y:S05]  /*a900*/  BRA.DIV UR6, `(.L_x_292) ;  /* 0x0000000e06ec7947 */ /* 0x000fea000b800000 */
[----:B------:R-:W-:-:S13]  /*a910*/  ELECT P6, URZ, PT ;  /* 0x00000000003f782f */ /* 0x000fda00038c0000 */
.L_x_315:
[----:B------:R-:W0:Y:S01]  /*a920*/  LDC R3, c[0x0][0x28c] ;  /* 0x0000a300ff037b82 */ /* 0x000e220000000800 */
[----:B------:R-:W-:Y:S01]  /*a930*/  BSSY B1, `(.L_x_293) ;  /* 0x0000043000017945 */ /* 0x000fe20003800000 */
[----:B0-----:R-:W-:-:S13]  /*a940*/  ISETP.LT.OR P6, PT, R3, 0x1, !P6 ;  /* 0x000000010300780c */ /* 0x001fda00077c1670 */
[----:B------:R-:W-:Y:S05]  /*a950*/  @P6 BRA `(.L_x_294) ;  /* 0x0000000400006947 */ /* 0x000fea0003800000 */
[----:B------:R-:W-:Y:S02]  /*a960*/  IMAD.SHL.U32 R19, R19, 0x40, RZ ;  /* 0x0000004013137824 */ /* 0x000fe400078e00ff */
[----:B------:R-:W-:Y:S02]  /*a970*/  IMAD.SHL.U32 R22, R22, 0x100, RZ ;  /* 0x0000010016167824 */ /* 0x000fe400078e00ff */
[----:B------:R-:W-:Y:S02]  /*a980*/  IMAD.MOV.U32 R12, RZ, RZ, RZ ;  /* 0x000000ffff0c7224 */ /* 0x000fe400078e00ff */
[----:B------:R-:W-:Y:S02]  /*a990*/  IMAD.U32 R13, RZ, RZ, UR21 ;  /* 0x00000015ff0d7e24 */ /* 0x000fe4000f8e00ff */
[----:B------:R-:W-:Y:S02]  /*a9a0*/  IMAD.MOV.U32 R3, RZ, RZ, R0 ;  /* 0x000000ffff037224 */ /* 0x000fe400078e0000 */
[----:B------:R-:W-:-:S07]  /*a9b0*/  IMAD.MOV.U32 R4, RZ, RZ, R7 ;  /* 0x000000ffff047224 */ /* 0x000fce00078e0007 */
.L_x_298:
[----:B------:R-:W0:Y:S01]  /*a9c0*/  S2R R10, SR_CgaCtaId ;  /* 0x00000000000a7919 */ /* 0x000e220000008800 */
[----:B------:R-:W-:Y:S01]  /*a9d0*/  MOV R5, 0x400 ;  /* 0x0000040000057802 */ /* 0x000fe20000000f00 */
[----:B------:R-:W1:Y:S03]  /*a9e0*/  @!P2 LDC R9, c[0x0][0x500] ;  /* 0x00014000ff09ab82 */ /* 0x000e660000000800 */
[----:B0-----:R-:W-:Y:S02]  /*a9f0*/  LEA R11, R10, R5, 0x18 ;  /* 0x000000050a0b7211 */ /* 0x001fe400078ec0ff */
[----:B------:R-:W-:-:S03]  /*aa00*/  SHF.L.U32 R5, R3, 0x1f, RZ ;  /* 0x0000001f03057819 */ /* 0x000fc600000006ff */
[----:B------:R-:W-:-:S04]  /*aa10*/  IMAD R10, R4, 0x8, R11 ;  /* 0x00000008040a7824 */ /* 0x000fc800078e020b */
[----:B------:R-:W0:Y:S02]  /*aa20*/  SYNCS.PHASECHK.TRANS64.TRYWAIT P1, [R10+URZ+0x18], R5 ;  /* 0x000018050a0075a7 */ /* 0x000e24000802017f */
[----:B01----:R-:W-:Y:S05]  /*aa30*/  @!P1 BRA `(.L_x_295) ;  /* 0x0000000c00c09947 */ /* 0x003fea0003800000 */
.L_x_316:
[----:B0-----:R-:W-:Y:S01]  /*aa40*/  PRMT R5, R6, 0x9910, RZ ;  /* 0x0000991006057816 */ /* 0x001fe200000000ff */
[----:B------:R0:W-:Y:S03]  /*aa50*/  @!P2 SYNCS.ARRIVE.TRANS64 RZ, [R10+URZ], R9 ;  /* 0x000000090affa9a7 */ /* 0x0001e6000800003f */
[----:B------:R-:W-:-:S13]  /*aa60*/  ISETP.NE.AND P1, PT, R5, 0x2, PT ;  /* 0x000000020500780c */ /* 0x000fda0003f25270 */
[----:B0-----:R-:W-:Y:S05]  /*aa70*/  @P1 BRA `(.L_x_296) ;  /* 0x0000000000041947 */ /* 0x001fea0003800000 */
[----:B------:R-:W-:Y:S01]  /*aa80*/  BPT.TRAP 0x1 ;  /* 0x000000040000795c */ /* 0x000fe20000300000 */
.L_x_296:
[----:B------:R-:W-:Y:S05]  /*aa90*/  @P0 BRA `(.L_x_297) ;  /* 0x0000000000040947 */ /* 0x000fea0003800000 */
[----:B------:R-:W-:Y:S01]  /*aaa0*/  BPT.TRAP 0x1 ;  /* 0x000000040000795c */ /* 0x000fe20000300000 */
.L_x_297:
[--C-:B------:R-:W-:Y:S01]  /*aab0*/  IMAD R5, R4, 0x4000, R11.reuse ;  /* 0x0000400004057824 */ /* 0x100fe200078e020b */
[----:B------:R-:W-:Y:S01]  /*aac0*/  R2UR UR34, R12 ;  /* 0x000000000c2272ca */ /* 0x000fe200000e0000 */
[----:B------:R-:W-:Y:S01]  /*aad0*/  IMAD R11, R4, 0x10000, R11 ;  /* 0x00010000040b7824 */ /* 0x000fe200078e020b */
[----:B------:R-:W-:Y:S01]  /*aae0*/  R2UR UR33, R10 ;  /* 0x000000000a2172ca */ /* 0x000fe200000e0000 */
[----:B------:R-:W-:Y:S01]  /*aaf0*/  VIADD R13, R13, 0xffffffff ;  /* 0xffffffff0d0d7836 */ /* 0x000fe20000000000 */
[----:B------:R-:W-:Y:S01]  /*ab00*/  R2UR UR24, R5 ;  /* 0x00000000051872ca */ /* 0x000fe200000e0000 */
[----:B------:R-:W-:Y:S01]  /*ab10*/  UIADD3 UR6, UP0, UR22, 0xf0, URZ ;  /* 0x000000f016067890 */ /* 0x000fe2000ff1e03f */
[----:B------:R-:W-:Y:S01]  /*ab20*/  R2UR UR8, R11 ;  /* 0x000000000b0872ca */ /* 0x000fe200000e0000 */
[----:B------:R-:W-:Y:S01]  /*ab30*/  UIADD3 UR30, UP1, UR22, 0x1f0, URZ ;  /* 0x000001f0161e7890 */ /* 0x000fe2000ff3e03f */
[----:B------:R-:W-:Y:S01]  /*ab40*/  R2UR UR36, R2 ;  /* 0x00000000022472ca */ /* 0x000fe200000e0000 */
[----:B------:R-:W-:Y:S01]  /*ab50*/  UIADD3.X UR7, URZ, UR23, URZ, UP0, !UPT ;  /* 0x000000173f077290 */ /* 0x000fe200087fe43f */
[----:B------:R-:W-:Y:S01]  /*ab60*/  R2UR UR35, R19 ;  /* 0x00000000132372ca */ /* 0x000fe200000e0000 */
[----:B------:R-:W-:Y:S01]  /*ab70*/  UIADD3.X UR31, URZ, UR23, URZ, UP1, !UPT ;  /* 0x000000173f1f7290 */ /* 0x000fe20008ffe43f */
[----:B------:R-:W-:Y:S01]  /*ab80*/  R2UR UR19, R22 ;  /* 0x00000000161372ca */ /* 0x000fe200000e0000 */
[----:B------:R-:W-:Y:S01]  /*ab90*/  UIADD3 UR26, UR34, 0x40, URZ ;  /* 0x00000040221a7890 */ /* 0x000fe2000fffe03f */
[----:B------:R-:W-:Y:S01]  /*aba0*/  ISETP.GT.AND P3, PT, R13, 0x1, PT ;  /* 0x000000010d00780c */ /* 0x000fe20003f64270 */
[----:B------:R-:W-:Y:S01]  /*abb0*/  VIADD R4, R4, 0x1 ;  /* 0x0000000104047836 */ /* 0x000fe20000000000 */
[----:B------:R-:W-:Y:S01]  /*abc0*/  UMOV UR14, 0x0 ;  /* 0x00000000000e7882 */ /* 0x000fe20000000000 */
[----:B------:R-:W-:Y:S01]  /*abd0*/  UIADD3 UR32, UR24, 0x100, URZ ;  /* 0x0000010018207890 */ /* 0x000fe2000fffe03f */
[----:B------:R-:W-:Y:S01]  /*abe0*/  VIADD R12, R12, 0x80 ;  /* 0x000000800c0c7836 */ /* 0x000fe20000000000 */
[----:B------:R-:W-:Y:S01]  /*abf0*/  UIADD3 UR24, UR24, 0x2100, URZ ;  /* 0x0000210018187890 */ /* 0x000fe2000fffe03f */
[----:B------:R-:W-:Y:S01]  /*ac00*/  ISETP.NE.AND P1, PT, R4, 0x3, PT ;  /* 0x000000030400780c */ /* 0x000fe20003f25270 */
[----:B------:R-:W-:-:S02]  /*ac10*/  UIADD3 UR16, UR8, 0xc100, URZ ;  /* 0x0000c10008107890 */ /* 0x000fc4000fffe03f */
[----:B------:R-:W-:Y:S01]  /*ac20*/  UIADD3 UR8, UR8, 0x14100, URZ ;  /* 0x0001410008087890 */ /* 0x000fe2000fffe03f */
[----:B------:R-:W-:Y:S01]  /*ac30*/  SEL R10, RZ, 0x1, P1 ;  /* 0x00000001ff0a7807 */ /* 0x000fe20000800000 */
[----:B------:R-:W-:Y:S01]  /*ac40*/  UMOV UR15, 0x10000000 ;  /* 0x10000000000f7882 */ /* 0x000fe20000000000 */
[----:B------:R-:W-:Y:S01]  /*ac50*/  UMOV UR25, UR33 ;  /* 0x0000002100197c82 */ /* 0x000fe20008000000 */
[----:B------:R-:W-:Y:S01]  /*ac60*/  UMOV UR28, UR36 ;  /* 0x00000024001c7c82 */ /* 0x000fe20008000000 */
[----:B------:R-:W-:Y:S01]  /*ac70*/  UMOV UR27, UR35 ;  /* 0x00000023001b7c82 */ /* 0x000fe20008000000 */
[----:B------:R-:W-:Y:S01]  /*ac80*/  UMOV UR17, UR33 ;  /* 0x0000002100117c82 */ /* 0x000fe20008000000 */
[----:B------:R-:W-:Y:S01]  /*ac90*/  UMOV UR18, UR34 ;  /* 0x0000002200127c82 */ /* 0x000fe20008000000 */
[----:B------:R-:W-:Y:S01]  /*aca0*/  UMOV UR20, UR36 ;  /* 0x0000002400147c82 */ /* 0x000fe20008000000 */
[----:B------:R0:W-:Y:S01]  /*acb0*/  UTMALDG.3D [UR32], [UR6], desc[UR14] ;  /* 0x00000e20060075b4 */ /* 0x0001e20008011000 */
[----:B------:R-:W-:Y:S01]  /*acc0*/  UMOV UR9, UR33 ;  /* 0x0000002100097c82 */ /* 0x000fe20008000000 */
[----:B------:R-:W-:Y:S01]  /*acd0*/  UMOV UR11, UR19 ;  /* 0x00000013000b7c82 */ /* 0x000fe20008000000 */
[----:B------:R-:W-:Y:S01]  /*ace0*/  UMOV UR12, UR36 ;  /* 0x00000024000c7c82 */ /* 0x000fe20008000000 */
[----:B------:R-:W-:Y:S01]  /*acf0*/  UMOV UR10, UR26 ;  /* 0x0000001a000a7c82 */ /* 0x000fe20008000000 */
[----:B------:R-:W-:-:S02]  /*ad00*/  LOP3.LUT R3, R3, R10, RZ, 0x3c, !PT ;  /* 0x0000000a03037212 */ /* 0x000fc400078e3cff */
[----:B------:R-:W-:Y:S01]  /*ad10*/  SEL R4, R4, RZ, P1 ;  /* 0x000000ff04047207 */ /* 0x000fe20000800000 */
[----:B------:R0:W-:Y:S01]  /*ad20*/  UTMALDG.3D [UR24], [UR6], desc[UR14] ;  /* 0x00000e18060075b4 */ /* 0x0001e20008011000 */
[----:B------:R0:W-:Y:S01]  /*ad30*/  UTMALDG.3D [UR16], [UR30], desc[UR14] ;  /* 0x00000e101e0075b4 */ /* 0x0001e20008011000 */
[----:B------:R0:W-:Y:S02]  /*ad40*/  UTMALDG.3D [UR8], [UR30], desc[UR14] ;  /* 0x00000e081e0075b4 */ /* 0x0001e40008011000 */
[----:B0-----:R-:W-:Y:S05]  /*ad50*/  @P3 BRA `(.L_x_298) ;  /* 0xfffffffc00183947 */ /* 0x001fea000383ffff */
.L_x_294:
[----:B------:R-:W-:Y:S05]  /*ad60*/  BSYNC B1 ;  /* 0x0000000000017941 */ /* 0x000fea0003800000 */
.L_x_293:
[----:B------:R-:W2:Y:S01]  /*ad70*/  LDL.64 R10, [R1] ;  /* 0x00000000010a7983 */ /* 0x000ea20000100a00 */
[----:B------:R-:W-:Y:S01]  /*ad80*/  LOP3.LUT P4, RZ, R8, 0xff, RZ, 0xc0, !PT ;  /* 0x000000ff08ff7812 */ /* 0x000fe2000788c0ff */
[----:B------:R-:W-:Y:S01]  /*ad90*/  VIADD R4, R7, UR40 ;  /* 0x0000002807047c36 */ /* 0x000fe20008000000 */
[----:B------:R-:W-:Y:S01]  /*ada0*/  ULDC.64 UR6, c[0x0][0x650] ;  /* 0x0001940000067ab9 */ /* 0x000fe20000000a00 */
[----:B------:R-:W-:Y:S01]  /*adb0*/  IMAD.U32 R7, RZ, RZ, UR40 ;  /* 0x00000028ff077e24 */ /* 0x000fe2000f8e00ff */
[----:B------:R-:W-:Y:S01]  /*adc0*/  UISETP.GE.U32.AND UP0, UPT, UR40, 0x3, UPT ;  /* 0x000000032800788c */ /* 0x000fe2000bf06070 */
[----:B------:R-:W-:Y:S01]  /*add0*/  BSSY B1, `(.L_x_299) ;  /* 0x000006f000017945 */ /* 0x000fe20003800000 */
[----:B------:R-:W-:Y:S01]  /*ade0*/  ISETP.GT.U32.AND P1, PT, R4, 0x2, PT ;  /* 0x000000020400780c */ /* 0x000fe20003f24070 */
[----:B------:R-:W-:Y:S01]  /*adf0*/  IMAD.MOV.U32 R19, RZ, RZ, -0x1 ;  /* 0xffffffffff137424 */ /* 0x000fe200078e00ff */
[----:B------:R-:W-:Y:S01]  /*ae00*/  PRMT R8, RZ, 0x7610, R8 ;  /* 0x00007610ff087816 */ /* 0x000fe20000000008 */
[----:B------:R-:W-:Y:S01]  /*ae10*/  IMAD.MOV.U32 R22, RZ, RZ, -0x1 ;  /* 0xffffffffff167424 */ /* 0x000fe200078e00ff */
[----:B------:R-:W-:-:S02]  /*ae20*/  ISETP.LT.U32.AND P1, PT, R7, 0x3, P1 ;  /* 0x000000030700780c */ /* 0x000fc40000f21070 */
[----:B------:R-:W-:Y:S01]  /*ae30*/  PLOP3.LUT P3, PT, PT, PT, UP0, 0x80, 0x0 ;  /* 0x000000000000781c */ /* 0x000fe20003f6f008 */
[----:B------:R-:W0:Y:S01]  /*ae40*/  @P4 S2R R3, SR_CgaCtaId ;  /* 0x0000000000034919 */ /* 0x000e220000008800 */
[----:B------:R-:W-:-:S04]  /*ae50*/  @P4 MOV R2, 0x400 ;  /* 0x0000040000024802 */ /* 0x000fc80000000f00 */
[----:B0-----:R-:W-:Y:S01]  /*ae60*/  @P4 LEA R5, R3, R2, 0x18 ;  /* 0x0000000203054211 */ /* 0x001fe200078ec0ff */
[----:B------:R-:W-:-:S03]  /*ae70*/  IMAD.WIDE.U32 R2, R4, -0x55555555, RZ ;  /* 0xaaaaaaab04027825 */ /* 0x000fc600078e00ff */
[----:B------:R0:W-:Y:S01]  /*ae80*/  @P4 SYNCS.ARRIVE.TRANS64.A1T0 RZ, [R5+URZ+0x68], RZ ;  /* 0x000068ff05ff49a7 */ /* 0x0001e2000810003f */
[----:B------:R-:W-:Y:S01]  /*ae90*/  IMAD.MOV.U32 R2, RZ, RZ, -0x1 ;  /* 0xffffffffff027424 */ /* 0x000fe200078e00ff */
[----:B0-----:R-:W-:Y:S02]  /*aea0*/  SHF.R.U32.HI R5, RZ, 0x1, R3 ;  /* 0x00000001ff057819 */ /* 0x001fe40000011603 */
[----:B------:R-:W-:-:S03]  /*aeb0*/  SEL R3, RZ, 0x1, !P1 ;  /* 0x00000001ff037807 */ /* 0x000fc60004800000 */
[----:B------:R-:W-:Y:S01]  /*aec0*/  IMAD R7, R5, -0x3, R4 ;  /* 0xfffffffd05077824 */ /* 0x000fe200078e0204 */
[----:B------:R-:W-:Y:S02]  /*aed0*/  LOP3.LUT R0, R0, R3, RZ, 0x3c, !PT ;  /* 0x0000000300007212 */ /* 0x000fe400078e3cff */
[----:B------:R-:W-:Y:S02]  /*aee0*/  PRMT R3, RZ, 0x7610, R3 ;  /* 0x00007610ff037816 */ /* 0x000fe40000000003 */
[----:B------:R-:W-:Y:S02]  /*aef0*/  @P3 LOP3.LUT R0, R0, 0x1, R5, 0x78, !PT ;  /* 0x0000000100003812 */ /* 0x000fe400078e7805 */
[----:B--2---:R-:W-:-:S04]  /*af00*/  IADD3 R18, P4, R18, R10, RZ ;  /* 0x0000000a12127210 */ /* 0x004fc80007f9e0ff */
[----:B------:R-:W-:Y:S01]  /*af10*/  ISETP.GE.U32.AND P1, PT, R18, UR6, PT ;  /* 0x0000000612007c0c */ /* 0x000fe2000bf26070 */
[----:B------:R-:W-:-:S05]  /*af20*/  IMAD.X R17, R17, 0x1, R23, P4 ;  /* 0x0000000111117824 */ /* 0x000fca00020e0617 */
[----:B------:R-:W-:-:S13]  /*af30*/  ISETP.GE.U32.AND.EX P1, PT, R17, UR7, PT, P1 ;  /* 0x0000000711007c0c */ /* 0x000fda000bf26110 */
[----:B------:R-:W-:Y:S05]  /*af40*/  @P1 BRA `(.L_x_300) ;  /* 0x00000004005c1947 */ /* 0x000fea0003800000 */
[----:B------:R-:W0:Y:S01]  /*af50*/  S2R R11, SR_CTAID.X ;  /* 0x00000000000b7919 */ /* 0x000e220000002500 */
[----:B------:R-:W-:Y:S01]  /*af60*/  ULDC.64 UR6, c[0x0][0x628] ;  /* 0x00018a0000067ab9 */ /* 0x000fe20000000a00 */
[----:B------:R-:W1:Y:S01]  /*af70*/  LDC R12, c[0x0][0x144] ;  /* 0x00005100ff0c7b82 */ /* 0x000e620000000800 */
[----:B------:R-:W-:Y:S01]  /*af80*/  ISETP.NE.U32.AND P1, PT, RZ, UR6, PT ;  /* 0x00000006ff007c0c */ /* 0x000fe2000bf25070 */
[----:B------:R-:W2:Y:S01]  /*af90*/  S2R R9, SR_CTAID.Y ;  /* 0x0000000000097919 */ /* 0x000ea20000002600 */
[----:B------:R-:W-:Y:S01]  /*afa0*/  ULDC UR8, c[0x0][0x150] ;  /* 0x0000540000087ab9 */ /* 0x000fe20000000800 */
[----:B------:R-:W-:Y:S01]  /*afb0*/  ULDC UR9, c[0x0][0x630] ;  /* 0x00018c0000097ab9 */ /* 0x000fe20000000800 */
[----:B------:R-:W-:Y:S01]  /*afc0*/  ISETP.NE.AND.EX P1, PT, RZ, UR7, PT, P1 ;  /* 0x00000007ff007c0c */ /* 0x000fe2000bf25310 */
[----:B------:R-:W-:Y:S01]  /*afd0*/  IMAD.MOV.U32 R2, RZ, RZ, R18 ;  /* 0x000000ffff027224 */ /* 0x000fe200078e0012 */
[----:B0-----:R-:W-:-:S05]  /*afe0*/  I2FP.F32.U32 R3, R11 ;  /* 0x0000000b00037245 */ /* 0x001fca0000201000 */
[----:B------:R-:W-:Y:S01]  /*aff0*/  FMUL R14, R3, UR8 ;  /* 0x00000008030e7c20 */ /* 0x000fe20008400000 */
[----:B------:R-:W-:-:S05]  /*b000*/  IMAD.MOV.U32 R3, RZ, RZ, R17 ;  /* 0x000000ffff037224 */ /* 0x000fca00078e0011 */
[----:B--2---:R-:W-:Y:S05]  /*b010*/  @!P1 BRA `(.L_x_301) ;  /* 0x0000000000289947 */ /* 0x004fea0003800000 */
[----:B------:R-:W-:Y:S02]  /*b020*/  ULDC UR8, c[0x0][0x634] ;  /* 0x00018d0000087ab9 */ /* 0x000fe40000000800 */
[----:B------:R-:W-:-:S05]  /*b030*/  IADD3 R3, P1, R18, UR8, RZ ;  /* 0x0000000812037c10 */ /* 0x000fca000ff3e0ff */
[----:B------:R-:W-:-:S04]  /*b040*/  IMAD.X R13, RZ, RZ, R17, P1 ;  /* 0x000000ffff0d7224 */ /* 0x000fc800008e0611 */
[----:B------:R-:W-:-:S04]  /*b050*/  IMAD.WIDE.U32 R4, R13, UR6, RZ ;  /* 0x000000060d047c25 */ /* 0x000fc8000f8e00ff */
[----:B------:R-:W-:-:S04]  /*b060*/  IMAD.WIDE.U32 R4, P1, R3, UR7, R4 ;  /* 0x0000000703047c25 */ /* 0x000fc8000f820004 */
[----:B------:R-:W-:-:S04]  /*b070*/  IMAD.WIDE.U32 R2, R3, UR6, RZ ;  /* 0x0000000603027c25 */ /* 0x000fc8000f8e00ff */
[----:B------:R-:W-:Y:S01]  /*b080*/  IMAD.MOV.U32 R2, RZ, RZ, R5 ;  /* 0x000000ffff027224 */ /* 0x000fe200078e0005 */
[----:B------:R-:W-:Y:S01]  /*b090*/  IADD3 RZ, P3, R3, R4, RZ ;  /* 0x0000000403ff7210 */ /* 0x000fe20007f7e0ff */
[----:B------:R-:W-:-:S04]  /*b0a0*/  IMAD.X R3, RZ, RZ, RZ, P1 ;  /* 0x000000ffff037224 */ /* 0x000fc800008e06ff */
[----:B------:R-:W-:-:S08]  /*b0b0*/  IMAD.WIDE.U32.X R2, R13, UR7, R2, P3 ;  /* 0x000000070d027c25 */ /* 0x000fd000098e0402 */
.L_x_301:
[--C-:B------:R-:W-:Y:S01]  /*b0c0*/  SHF.R.U64 R10, R2, UR9, R3.reuse ;  /* 0x00000009020a7c19 */ /* 0x100fe20008001203 */
[----:B------:R-:W0:Y:S01]  /*b0d0*/  F2I.U32.TRUNC.NTZ R14, R14 ;  /* 0x0000000e000e7305 */ /* 0x000e22000020f000 */
[----:B------:R-:W-:Y:S01]  /*b0e0*/  SHF.R.U32.HI R2, RZ, UR9, R3 ;  /* 0x00000009ff027c19 */ /* 0x000fe20008011603 */
[----:B------:R-:W-:Y:S01]  /*b0f0*/  ULDC.64 UR6, c[0x0][0x620] ;  /* 0x0001880000067ab9 */ /* 0x000fe20000000a00 */
[----:B------:R-:W-:Y:S01]  /*b100*/  IADD3 R5, P1, RZ, -R10, RZ ;  /* 0x8000000aff057210 */ /* 0x000fe20007f3e0ff */
[----:B------:R-:W-:Y:S01]  /*b110*/  IMAD.MOV.U32 R3, RZ, RZ, R17 ;  /* 0x000000ffff037224 */ /* 0x000fe200078e0011 */
[----:B------:R-:W-:-:S03]  /*b120*/  ULDC.64 UR8, c[0x0][0x640] ;  /* 0x0001900000087ab9 */ /* 0x000fc60000000a00 */
[----:B------:R-:W-:Y:S01]  /*b130*/  IMAD.X R2, RZ, RZ, ~R2, P1 ;  /* 0x000000ffff027224 */ /* 0x000fe200008e0e02 */
[----:B------:R-:W-:-:S03]  /*b140*/  ISETP.NE.U32.AND P1, PT, RZ, UR8, PT ;  /* 0x00000008ff007c0c */ /* 0x000fc6000bf25070 */
[----:B------:R-:W-:Y:S01]  /*b150*/  IMAD R4, R2, UR6, RZ ;  /* 0x0000000602047c24 */ /* 0x000fe2000f8e02ff */
[----:B------:R-:W-:Y:S01]  /*b160*/  ISETP.NE.AND.EX P1, PT, RZ, UR9, PT, P1 ;  /* 0x00000009ff007c0c */ /* 0x000fe2000bf25310 */
[----:B------:R-:W-:-:S04]  /*b170*/  IMAD.MOV.U32 R2, RZ, RZ, R18 ;  /* 0x000000ffff027224 */ /* 0x000fc800078e0012 */
[----:B------:R-:W-:Y:S01]  /*b180*/  IMAD.WIDE.U32 R2, R5, UR6, R2 ;  /* 0x0000000605027c25 */ /* 0x000fe2000f8e0002 */
[----:B------:R-:W-:-:S03]  /*b190*/  ULDC UR6, c[0x0][0x618] ;  /* 0x0001860000067ab9 */ /* 0x000fc60000000800 */
[----:B------:R-:W-:Y:S01]  /*b1a0*/  IMAD R5, R5, UR7, R4 ;  /* 0x0000000705057c24 */ /* 0x000fe2000f8e0204 */
[----:B------:R-:W-:Y:S01]  /*b1b0*/  ULDC UR7, c[0x0][0x154] ;  /* 0x0000550000077ab9 */ /* 0x000fe20000000800 */
[----:B0-----:R-:W-:Y:S02]  /*b1c0*/  IMAD.MOV R4, RZ, RZ, -R14 ;  /* 0x000000ffff047224 */ /* 0x001fe400078e0a0e */
[----:B------:R-:W0:Y:S01]  /*b1d0*/  LDC R14, c[0x0][0x148] ;  /* 0x00005200ff0e7b82 */ /* 0x000e220000000800 */
[----:B------:R-:W-:Y:S02]  /*b1e0*/  IMAD.IADD R3, R3, 0x1, R5 ;  /* 0x0000000103037824 */ /* 0x000fe400078e0205 */
[----:B-1----:R-:W-:Y:S01]  /*b1f0*/  IMAD R11, R12, R4, R11 ;  /* 0x000000040c0b7224 */ /* 0x002fe200078e020b */
[----:B------:R-:W-:Y:S02]  /*b200*/  I2FP.F32.U32 R4, R9 ;  /* 0x0000000900047245 */ /* 0x000fe40000201000 */
[----:B------:R-:W-:-:S02]  /*b210*/  SHF.R.U64 R12, R2, UR6, R3 ;  /* 0x00000006020c7c19 */ /* 0x000fc40008001203 */
[----:B------:R-:W-:Y:S01]  /*b220*/  SHF.R.U32.HI R3, RZ, UR6, R3 ;  /* 0x00000006ff037c19 */ /* 0x000fe20008011603 */
[----:B------:R-:W-:Y:S01]  /*b230*/  FMUL R4, R4, UR7 ;  /* 0x0000000704047c20 */ /* 0x000fe20008400000 */
[----:B------:R-:W-:Y:S02]  /*b240*/  ULDC UR6, c[0x0][0x608] ;  /* 0x0001820000067ab9 */ /* 0x000fe40000000800 */
[--C-:B------:R-:W-:Y:S01]  /*b250*/  SHF.R.U64 R15, R12, UR6, R3.reuse ;  /* 0x000000060c0f7c19 */ /* 0x100fe20008001203 */
[----:B------:R1:W2:Y:S01]  /*b260*/  F2I.U32.TRUNC.NTZ R20, R4 ;  /* 0x0000000400147305 */ /* 0x0002a2000020f000 */
[----:B------:R-:W-:Y:S01]  /*b270*/  SHF.R.U32.HI R2, RZ, UR6, R3 ;  /* 0x00000006ff027c19 */ /* 0x000fe20008011603 */
[----:B------:R-:W-:-:S03]  /*b280*/  ULDC UR6, c[0x0][0x658] ;  /* 0x0001960000067ab9 */ /* 0x000fc60000000800 */
[--C-:B------:R-:W-:Y:S02]  /*b290*/  SHF.R.U64 R13, R15, UR6, R2.reuse ;  /* 0x000000060f0d7c19 */ /* 0x100fe40008001202 */
[----:B------:R-:W-:-:S03]  /*b2a0*/  SHF.R.U32.HI R19, RZ, UR6, R2 ;  /* 0x00000006ff137c19 */ /* 0x000fc60008011602 */
[----:B------:R-:W-:Y:S02]  /*b2b0*/  IMAD.MOV.U32 R2, RZ, RZ, R13 ;  /* 0x000000ffff027224 */ /* 0x000fe400078e000d */
[----:B------:R-:W-:Y:S01]  /*b2c0*/  IMAD.MOV.U32 R3, RZ, RZ, R19 ;  /* 0x000000ffff037224 */ /* 0x000fe200078e0013 */
[----:B-1----:R-:W-:Y:S06]  /*b2d0*/  @!P1 BRA `(.L_x_302) ;  /* 0x0000000000289947 */ /* 0x002fec0003800000 */
        /* <DEDUP_REMOVED lines=10> */
.L_x_302:
[----:B------:R-:W1:Y:S01]  /*b380*/  LDC R4, c[0x0][0x65c] ;  /* 0x00019700ff047b82 */ /* 0x000e620000000800 */
[----:B------:R-:W-:Y:S01]  /*b390*/  ULDC UR6, c[0x0][0x648] ;  /* 0x0001920000067ab9 */ /* 0x000fe20000000800 */
[----:B------:R-:W-:Y:S01]  /*b3a0*/  LOP3.LUT R15, R15, UR5, RZ, 0xc0, !PT ;  /* 0x000000050f0f7c12 */ /* 0x000fe2000f8ec0ff */
[----:B--2---:R-:W-:Y:S01]  /*b3b0*/  IMAD.MOV R20, RZ, RZ, -R20 ;  /* 0x000000ffff147224 */ /* 0x004fe200078e0a14 */
[----:B------:R-:W-:Y:S01]  /*b3c0*/  SHF.R.U64 R2, R2, UR6, R3 ;  /* 0x0000000602027c19 */ /* 0x000fe20008001203 */
[----:B------:R-:W-:Y:S01]  /*b3d0*/  ULDC UR6, c[0x0][0x638] ;  /* 0x00018e0000067ab9 */ /* 0x000fe20000000800 */
[----:B------:R-:W-:Y:S01]  /*b3e0*/  LOP3.LUT R12, R12, UR4, RZ, 0xc0, !PT ;  /* 0x000000040c0c7c12 */ /* 0x000fe2000f8ec0ff */
[----:B------:R-:W-:Y:S01]  /*b3f0*/  ULDC UR7, c[0x0][0x610] ;  /* 0x0001840000077ab9 */ /* 0x000fe20000000800 */
[----:B------:R-:W-:Y:S01]  /*b400*/  IMAD.MOV.U32 R3, RZ, RZ, 0x1 ;  /* 0x00000001ff037424 */ /* 0x000fe200078e00ff */
[----:B-1----:R-:W-:Y:S01]  /*b410*/  ISETP.NE.AND P1, PT, R4, 0x1, PT ;  /* 0x000000010400780c */ /* 0x002fe20003f25270 */
[----:B------:R-:W-:-:S02]  /*b420*/  IMAD.MOV R4, RZ, RZ, -R2 ;  /* 0x000000ffff047224 */ /* 0x000fc400078e0a02 */
[----:B------:R-:W-:Y:S02]  /*b430*/  IMAD R2, R2, UR13, R15 ;  /* 0x0000000d02027c24 */ /* 0x000fe4000f8e020f */
[----:B------:R-:W-:Y:S01]  /*b440*/  IMAD R13, R4, UR6, R13 ;  /* 0x00000006040d7c24 */ /* 0x000fe2000f8e020d */
[----:B------:R-:W-:-:S07]  /*b450*/  ULDC UR6, c[0x0][0x600] ;  /* 0x0001800000067ab9 */ /* 0x000fce0000000800 */
[----:B0-----:R-:W-:-:S04]  /*b460*/  @P1 IMAD R11, R14, R20, R9 ;  /* 0x000000140e0b1224 */ /* 0x001fc800078e0209 */
[----:B------:R-:W-:Y:S02]  /*b470*/  IMAD R11, R2, UR7, R11 ;  /* 0x00000007020b7c24 */ /* 0x000fe4000f8e020b */
[----:B------:R-:W-:-:S05]  /*b480*/  IMAD R2, R13, UR6, R12 ;  /* 0x000000060d027c24 */ /* 0x000fca000f8e020c */
[----:B------:R-:W-:Y:S02]  /*b490*/  SEL R22, R2, R11, !P1 ;  /* 0x0000000b02167207 */ /* 0x000fe40004800000 */
[----:B------:R-:W-:Y:S01]  /*b4a0*/  SEL R19, R11, R2, !P1 ;  /* 0x000000020b137207 */ /* 0x000fe20004800000 */
[----:B------:R-:W-:-:S07]  /*b4b0*/  IMAD.MOV.U32 R2, RZ, RZ, R10 ;  /* 0x000000ffff027224 */ /* 0x000fce00078e000a */
.L_x_300:
[----:B------:R-:W-:Y:S05]  /*b4c0*/  BSYNC B1 ;  /* 0x0000000000017941 */ /* 0x000fea0003800000 */
.L_x_299:
[----:B------:R-:W-:-:S13]  /*b4d0*/  LOP3.LUT P1, RZ, R3, 0xff, RZ, 0xc0, !PT ;  /* 0x000000ff03ff7812 */ /* 0x000fda000782c0ff */
[----:B------:R-:W-:Y:S05]  /*b4e0*/  @P1 BRA `(.L_x_303) ;  /* 0xfffffff400001947 */ /* 0x000fea000383ffff */
[----:B------:R-:W-:Y:S05]  /*b4f0*/  BSYNC B0 ;  /* 0x0000000000007941 */ /* 0x000fea0003800000 */
.L_x_291:
[----:B------:R-:W-:-:S03]  /*b500*/  UMOV UR6, 0xffffffff ;  /* 0xffffffff00067882 */ /* 0x000fc60000000000 */
[----:B------:R-:W-:Y:S05]  /*b510*/  BRA.DIV UR6, `(.L_x_304) ;  /* 0x00000006061c7947 */ /* 0x000fea000b800000 */
[----:B------:R-:W-:-:S13]  /*b520*/  ELECT P6, URZ, PT ;  /* 0x00000000003f782f */ /* 0x000fda00038c0000 */
.L_x_319:
[----:B------:R-:W-:Y:S04]  /*b530*/  BSSY B0, `(.L_x_305) ;  /* 0x0000022000007945 */ /* 0x000fe80003800000 */
[----:B------:R-:W-:Y:S05]  /*b540*/  @!P6 BRA `(.L_x_306) ;  /* 0x000000000080e947 */ /* 0x000fea0003800000 */
[----:B------:R-:W-:-:S04]  /*b550*/  LOP3.LUT R16, R16, 0x2, RZ, 0xfc, !PT ;  /* 0x0000000210107812 */ /* 0x000fc800078efcff */
[----:B------:R-:W-:-:S13]  /*b560*/  ISETP.NE.AND P0, PT, R16, 0x3, PT ;  /* 0x000000031000780c */ /* 0x000fda0003f05270 */
[----:B------:R-:W-:Y:S05]  /*b570*/  @!P0 BRA `(.L_x_307) ;  /* 0x0000000000048947 */ /* 0x000fea0003800000 */
[----:B------:R-:W-:Y:S01]  /*b580*/  BPT.TRAP 0x1 ;  /* 0x000000040000795c */ /* 0x000fe20000300000 */
.L_x_307:
[----:B------:R-:W0:Y:S01]  /*b590*/  S2R R3, SR_CgaCtaId ;  /* 0x0000000000037919 */ /* 0x000e220000008800 */
[----:B------:R-:W-:Y:S02]  /*b5a0*/  MOV R2, 0x400 ;  /* 0x0000040000027802 */ /* 0x000fe40000000f00 */
[----:B------:R-:W-:Y:S02]  /*b5b0*/  SHF.L.U32 R4, R0, 0x1f, RZ ;  /* 0x0000001f00047819 */ /* 0x000fe400000006ff */
[----:B0-----:R-:W-:-:S05]  /*b5c0*/  LEA R2, R3, R2, 0x18 ;  /* 0x0000000203027211 */ /* 0x001fca00078ec0ff */
[----:B------:R-:W-:-:S04]  /*b5d0*/  VIADD R2, R2, 0x18 ;  /* 0x0000001802027836 */ /* 0x000fc80000000000 */
[C---:B------:R-:W-:Y:S02]  /*b5e0*/  IMAD R9, R7.reuse, 0x8, R2 ;  /* 0x0000000807097824 */ /* 0x040fe400078e0202 */
[----:B------:R-:W-:Y:S02]  /*b5f0*/  VIADD R7, R7, 0x1 ;  /* 0x0000000107077836 */ /* 0x000fe40000000000 */
[----:B------:R-:W0:Y:S03]  /*b600*/  SYNCS.PHASECHK.TRANS64.TRYWAIT P0, [R9+URZ], R4 ;  /* 0x00000004090075a7 */ /* 0x000e26000800017f */
[----:B------:R-:W-:-:S04]  /*b610*/  ISETP.NE.AND P1, PT, R7, 0x3, PT ;  /* 0x000000030700780c */ /* 0x000fc80003f25270 */
[----:B------:R-:W-:Y:S02]  /*b620*/  SEL R3, RZ, 0x1, P1 ;  /* 0x00000001ff037807 */ /* 0x000fe40000800000 */
[----:B------:R-:W-:Y:S02]  /*b630*/  SEL R7, R7, RZ, P1 ;  /* 0x000000ff07077207 */ /* 0x000fe40000800000 */
[----:B------:R-:W-:-:S03]  /*b640*/  LOP3.LUT R11, R0, R3, RZ, 0x3c, !PT ;  /* 0x00000003000b7212 */ /* 0x000fc600078e3cff */
[----:B------:R-:W-:Y:S01]  /*b650*/  IMAD R6, R7, 0x8, R2 ;  /* 0x0000000807067824 */ /* 0x000fe200078e0202 */
[----:B------:R-:W-:Y:S01]  /*b660*/  SHF.L.U32 R5, R11, 0x1f, RZ ;  /* 0x0000001f0b057819 */ /* 0x000fe200000006ff */
[----:B0-----:R-:W-:Y:S06]  /*b670*/  @!P0 BRA `(.L_x_308) ;  /* 0x0000000000e48947 */ /* 0x001fec0003800000 */
.L_x_320:
[----:B------:R-:W1:Y:S01]  /*b680*/  SYNCS.PHASECHK.TRANS64.TRYWAIT P0, [R6+URZ], R5 ;  /* 0x00000005060075a7 */ /* 0x000e62000800017f */
[----:B------:R-:W-:-:S05]  /*b690*/  VIADD R0, R7, 0x1 ;  /* 0x0000000107007836 */ /* 0x000fca0000000000 */
[----:B------:R-:W-:-:S04]  /*b6a0*/  ISETP.NE.AND P1, PT, R0, 0x3, PT ;  /* 0x000000030000780c */ /* 0x000fc80003f25270 */
[----:B0-----:R-:W-:Y:S02]  /*b6b0*/  SEL R4, RZ, 0x1, P1 ;  /* 0x00000001ff047807 */ /* 0x001fe40000800000 */
[----:B------:R-:W-:Y:S02]  /*b6c0*/  SEL R3, R0, RZ, P1 ;  /* 0x000000ff00037207 */ /* 0x000fe40000800000 */
[----:B------:R-:W-:Y:S01]  /*b6d0*/  LOP3.LUT R0, R11, R4, RZ, 0x3c, !PT ;  /* 0x000000040b007212 */ /* 0x000fe200078e3cff */
[----:B-1----:R-:W-:Y:S06]  /*b6e0*/  @!P0 BRA `(.L_x_309) ;  /* 0x0000000000dc8947 */ /* 0x002fec0003800000 */
.L_x_321:
[----:B------:R-:W-:Y:S01]  /*b6f0*/  IMAD R3, R3, 0x8, R2 ;  /* 0x0000000803037824 */ /* 0x000fe200078e0202 */
[----:B------:R-:W-:-:S07]  /*b700*/  SHF.L.U32 R0, R0, 0x1f, RZ ;  /* 0x0000001f00007819 */ /* 0x000fce00000006ff */
.L_x_310:
[----:B-1----:R1:W2:Y:S02]  /*b710*/  SYNCS.PHASECHK.TRANS64.TRYWAIT P0, [R3+URZ], R0 ;  /* 0x00000000030075a7 */ /* 0x0022a4000800017f */
[----:B--2---:R-:W-:Y:S05]  /*b720*/  @!P0 NANOSLEEP.SYNCS 0x989680 ;  /* 0x009896800000895d */ /* 0x004fea0003900000 */
[----:B------:R-:W2:Y:S02]  /*b730*/  @!P0 SYNCS.PHASECHK.TRANS64 P0, [R3+URZ], R0 ;  /* 0x00000000030085a7 */ /* 0x000ea4000800007f */
[----:B--2---:R-:W-:Y:S05]  /*b740*/  @!P0 BRA `(.L_x_310) ;  /* 0xfffffffc00f08947 */ /* 0x004fea000383ffff */
.L_x_306:
[----:B------:R-:W-:Y:S05]  /*b750*/  BSYNC B0 ;  /* 0x0000000000007941 */ /* 0x000fea0003800000 */
.L_x_305:
[----:B------:R-:W-:Y:S05]  /*b760*/  EXIT ;  /* 0x000000000000794d */ /* 0x000fea0003800000 */
.L_x_15:
[----:B-1----:R1:W2:Y:S02]  /*b770*/  SYNCS.PHASECHK.TRANS64.TRYWAIT P0, [R159+URZ], R0 ;  /* 0x000000009f0075a7 */ /* 0x0022a4000800017f */
[----:B--2---:R-:W-:Y:S05]  /*b780*/  @!P0 NANOSLEEP.SYNCS 0x989680 ;  /* 0x009896800000895d */ /* 0x004fea0003900000 */
[----:B------:R-:W2:Y:S02]  /*b790*/  @!P0 SYNCS.PHASECHK.TRANS64 P0, [R159+URZ], R0 ;  /* 0x000000009f0085a7 */ /* 0x000ea4000800007f */
[----:B--2---:R-:W-:Y:S05]  /*b7a0*/  @!P0 BRA `(.L_x_15) ;  /* 0xfffffffc00f08947 */ /* 0x004fea000383ffff */
[----:B------:R-:W-:Y:S05]  /*b7b0*/  BRA `(.L_x_311) ;  /* 0xffffff5c00287947 */ /* 0x000fea000383ffff */
.L_x_20:
[----:B--2---:R2:W3:Y:S02]  /*b7c0*/  SYNCS.PHASECHK.TRANS64.TRYWAIT P1, [R3+URZ], R0 ;  /* 0x00000000030075a7 */ /* 0x0044e4000802017f */
[----:B---3--:R-:W-:Y:S05]  /*b7d0*/  @!P1 NANOSLEEP.SYNCS 0x989680 ;  /* 0x009896800000995d */ /* 0x008fea0003900000 */
[----:B------:R-:W3:Y:S02]  /*b7e0*/  @!P1 SYNCS.PHASECHK.TRANS64 P1, [R3+URZ], R0 ;  /* 0x00000000030095a7 */ /* 0x000ee4000802007f */
[----:B---3--:R-:W-:Y:S05]  /*b7f0*/  @!P1 BRA `(.L_x_20) ;  /* 0xfffffffc00f09947 */ /* 0x008fea000383ffff */
[----:B------:R-:W-:Y:S05]  /*b800*/  BRA `(.L_x_19) ;  /* 0xffffff5c00947947 */ /* 0x000fea000383ffff */
.L_x_25:
[----:B--2---:R-:W-:-:S04]  /*b810*/  IMAD.U32 R4, RZ, RZ, UR8 ;  /* 0x00000008ff047e24 */ /* 0x004fc8000f8e00ff */
[----:B------:R2:W3:Y:S03]  /*b820*/  SYNCS.PHASECHK.TRANS64.TRYWAIT P1, [R4+URZ], R3 ;  /* 0x00000003040075a7 */ /* 0x0004e6000802017f */
[----:B---3--:R-:W-:Y:S05]  /*b830*/  @!P1 NANOSLEEP.SYNCS 0x989680 ;  /* 0x009896800000995d */ /* 0x008fea0003900000 */
[----:B------:R-:W3:Y:S02]  /*b840*/  @!P1 SYNCS.PHASECHK.TRANS64 P1, [R4+URZ], R3 ;  /* 0x00000003040095a7 */ /* 0x000ee4000802007f */
[----:B---3--:R-:W-:Y:S05]  /*b850*/  @!P1 BRA `(.L_x_25) ;  /* 0xfffffffc00ec9947 */ /* 0x008fea000383ffff */
[----:B------:R-:W-:Y:S05]  /*b860*/  BRA `(.L_x_24) ;  /* 0xffffff6000f07947 */ /* 0x000fea000383ffff */
.L_x_31:
[----:B-1----:R1:W2:Y:S02]  /*b870*/  SYNCS.PHASECHK.TRANS64.TRYWAIT P0, [R159+URZ+0x10], R0 ;  /* 0x000010009f0075a7 */ /* 0x0022a4000800017f */
[----:B--2---:R-:W-:Y:S05]  /*b880*/  @!P0 NANOSLEEP.SYNCS 0x989680 ;  /* 0x009896800000895d */ /* 0x004fea0003900000 */
[----:B------:R-:W2:Y:S02]  /*b890*/  @!P0 SYNCS.PHASECHK.TRANS64 P0, [R159+URZ+0x10], R0 ;  /* 0x000010009f0085a7 */ /* 0x000ea4000800007f */
[----:B--2---:R-:W-:Y:S05]  /*b8a0*/  @!P0 BRA `(.L_x_31) ;  /* 0xfffffffc00f08947 */ /* 0x004fea000383ffff */
[----:B------:R-:W-:Y:S05]  /*b8b0*/  BRA `(.L_x_312) ;  /* 0xffffff6800b47947 */ /* 0x000fea000383ffff */
.L_x_292:
[----:B------:R-:W-:Y:S01]  /*b8c0*/  BSSY B1, `(.L_x_313) ;  /* 0x0000006000017945 */ /* 0x000fe20003800000 */
[----:B------:R-:W-:-:S07]  /*b8d0*/  IMAD.MOV.U32 R15, RZ, RZ, -0x1 ;  /* 0xffffffffff0f7424 */ /* 0x000fce00078e00ff */
[----:B-----5:R-:W-:Y:S05]  /*b8e0*/  WARPSYNC.COLLECTIVE R15, `(.L_x_314) ;  /* 0x000000000f0c7348 */ /* 0x020fea0003c00000 */
[----:B------:R-:W-:Y:S02]  /*b8f0*/  ELECT P6, UR62, PT ;  /* 0x00000000003e782f */ /* 0x000fe400038c0000 */
[----:B------:R-:W-:Y:S01]  /*b900*/  MOV R14, UR62 ;  /* 0x0000003e000e7c02 */ /* 0x000fe20008000f00 */
[----:B-----5:R-:W-:Y:S10]  /*b910*/  ENDCOLLECTIVE ;  /* 0x000000000000791b */ /* 0x020ff40003800000 */
.L_x_314:
[----:B------:R-:W-:Y:S05]  /*b920*/  BSYNC B1 ;  /* 0x0000000000017941 */ /* 0x000fea0003800000 */
.L_x_313:
[----:B------:R-:W-:Y:S05]  /*b930*/  BRA `(.L_x_315) ;  /* 0xffffffec00f87947 */ /* 0x000fea000383ffff */
.L_x_295:
[----:B0-----:R0:W1:Y:S02]  /*b940*/  SYNCS.PHASECHK.TRANS64.TRYWAIT P1, [R10+URZ+0x18], R5 ;  /* 0x000018050a0075a7 */ /* 0x001064000802017f */
[----:B-1----:R-:W-:Y:S05]  /*b950*/  @!P1 NANOSLEEP.SYNCS 0x989680 ;  /* 0x009896800000995d */ /* 0x002fea0003900000 */
[----:B------:R-:W1:Y:S02]  /*b960*/  @!P1 SYNCS.PHASECHK.TRANS64 P1, [R10+URZ+0x18], R5 ;  /* 0x000018050a0095a7 */ /* 0x000e64000802007f */
[----:B-1----:R-:W-:Y:S05]  /*b970*/  @!P1 BRA `(.L_x_295) ;  /* 0xfffffffc00f09947 */ /* 0x002fea000383ffff */
[----:B------:R-:W-:Y:S05]  /*b980*/  BRA `(.L_x_316) ;  /* 0xfffffff0002c7947 */ /* 0x000fea000383ffff */
.L_x_304:
[----:B------:R-:W-:Y:S01]  /*b990*/  BSSY B0, `(.L_x_317) ;  /* 0x0000006000007945 */ /* 0x000fe20003800000 */
[----:B------:R-:W-:-:S07]  /*b9a0*/  IMAD.MOV.U32 R15, RZ, RZ, -0x1 ;  /* 0xffffffffff0f7424 */ /* 0x000fce00078e00ff */
[----:B-----5:R-:W-:Y:S05]  /*b9b0*/  WARPSYNC.COLLECTIVE R15, `(.L_x_318) ;  /* 0x000000000f0c7348 */ /* 0x020fea0003c00000 */
[----:B------:R-:W-:Y:S02]  /*b9c0*/  ELECT P6, UR62, PT ;  /* 0x00000000003e782f */ /* 0x000fe400038c0000 */
[----:B------:R-:W-:Y:S01]  /*b9d0*/  MOV R14, UR62 ;  /* 0x0000003e000e7c02 */ /* 0x000fe20008000f00 */
[----:B-----5:R-:W-:Y:S10]  /*b9e0*/  ENDCOLLECTIVE ;  /* 0x000000000000791b */ /* 0x020ff40003800000 */
.L_x_318:
[----:B------:R-:W-:Y:S05]  /*b9f0*/  BSYNC B0 ;  /* 0x0000000000007941 */ /* 0x000fea0003800000 */
.L_x_317:
[----:B------:R-:W-:Y:S05]  /*ba00*/  BRA `(.L_x_319) ;  /* 0xfffffff800c87947 */ /* 0x000fea000383ffff */
.L_x_308:
[----:B0-----:R0:W1:Y:S02]  /*ba10*/  SYNCS.PHASECHK.TRANS64.TRYWAIT P0, [R9+URZ], R4 ;  /* 0x00000004090075a7 */ /* 0x001064000800017f */
[----:B-1----:R-:W-:Y:S05]  /*ba20*/  @!P0 NANOSLEEP.SYNCS 0x989680 ;  /* 0x009896800000895d */ /* 0x002fea0003900000 */
[----:B------:R-:W1:Y:S02]  /*ba30*/  @!P0 SYNCS.PHASECHK.TRANS64 P0, [R9+URZ], R4 ;  /* 0x00000004090085a7 */ /* 0x000e64000800007f */
[----:B-1----:R-:W-:Y:S05]  /*ba40*/  @!P0 BRA `(.L_x_308) ;  /* 0xfffffffc00f08947 */ /* 0x002fea000383ffff */
[----:B------:R-:W-:Y:S05]  /*ba50*/  BRA `(.L_x_320) ;  /* 0xfffffffc00087947 */ /* 0x000fea000383ffff */
.L_x_309:
[----:B0-----:R0:W1:Y:S02]  /*ba60*/  SYNCS.PHASECHK.TRANS64.TRYWAIT P0, [R6+URZ], R5 ;  /* 0x00000005060075a7 */ /* 0x001064000800017f */
[----:B-1----:R-:W-:Y:S05]  /*ba70*/  @!P0 NANOSLEEP.SYNCS 0x989680 ;  /* 0x009896800000895d */ /* 0x002fea0003900000 */
[----:B------:R-:W1:Y:S02]  /*ba80*/  @!P0 SYNCS.PHASECHK.TRANS64 P0, [R6+URZ], R5 ;  /* 0x00000005060085a7 */ /* 0x000e64000800007f */
[----:B-1----:R-:W-:Y:S05]  /*ba90*/  @!P0 BRA `(.L_x_309) ;  /* 0xfffffffc00f08947 */ /* 0x002fea000383ffff */
[----:B------:R-:W-:Y:S05]  /*baa0*/  BRA `(.L_x_321) ;  /* 0xfffffffc00107947 */ /* 0x000fea000383ffff */
.L_x_322:
[----:B------:R-:W-:-:S00]  /*bab0*/  BRA `(.L_x_322) ;  /* 0xfffffffc00fc7947 */ /* 0x000fc0000383ffff */
[----:B------:R-:W-:-:S00]  /*bac0*/  NOP ;  /* 0x0000000000007918 */ /* 0x000fc00000000000 */
        /* <DEDUP_REMOVED lines=11> */
.L_x_323:


//--------------------- .nv.global.init           --------------------------
	.section	.nv.global.init,"aw",@progbits
.nv.global.init:
	.type		$str$22,@object
	.size		$str$22,($str$23 - $str$22)
$str$22:
        /*0000*/ 	.byte	0x6b, 0x5f, 0x74, 0x69, 0x6c, 0x65, 0x5f, 0x63, 0x6f, 0x75, 0x6e, 0x74, 0x20, 0x3e, 0x3d, 0x20
        /*0010*/ 	.byte	0x31, 0x00
	.type		$str$23,@object
	.size		$str$23,(__unnamed_1 - $str$23)
$str$23:
        /*0012*/ 	.byte	0x2f, 0x74, 0x6d, 0x70, 0x2f, 0x63, 0x75, 0x74, 0x6c, 0x61, 0x73, 0x73, 0x5f, 0x73, 0x77, 0x65
        /*0022*/ 	.byte	0x65, 0x70, 0x5f, 0x73, 0x72, 0x63, 0x2f, 0x69, 0x6e, 0x63, 0x6c, 0x75, 0x64, 0x65, 0x2f, 0x63
        /*0032*/ 	.byte	0x75, 0x74, 0x6c, 0x61, 0x73, 0x73, 0x2f, 0x67, 0x65, 0x6d, 0x6d, 0x2f, 0x63, 0x6f, 0x6c, 0x6c
        /*0042*/ 	.byte	0x65, 0x63, 0x74, 0x69, 0x76, 0x65, 0x2f, 0x73, 0x6d, 0x39, 0x30, 0x5f, 0x6d, 0x6d, 0x61, 0x5f
        /*0052*/ 	.byte	0x74, 0x6d, 0x61, 0x5f, 0x67, 0x6d, 0x6d, 0x61, 0x5f, 0x73, 0x73, 0x5f, 0x77, 0x61, 0x72, 0x70
        /*0062*/ 	.byte	0x73, 0x70, 0x65, 0x63, 0x69, 0x61, 0x6c, 0x69, 0x7a, 0x65, 0x64, 0x2e, 0x68, 0x70, 0x70, 0x00
	.type		__unnamed_1,@object
	.size		__unnamed_1,(.L_0 - __unnamed_1)
__unnamed_1:
        /*0072*/ 	.byte	0x76, 0x6f, 0x69, 0x64, 0x20, 0x63, 0x75, 0x74, 0x6c, 0x61, 0x73, 0x73, 0x3a, 0x3a, 0x67, 0x65
        /* <DEDUP_REMOVED lines=180> */
        /*0bc2*/ 	.byte	0x79, 0x5d, 0x00
.L_0:


//--------------------- .nv.shared._ZN7cutlass13device_kernelINS_4gemm6kernel13GemmUniversalIN4cute5tupleIJiiiiEEENS1_10collective13CollectiveMmaINS1_34MainloopSm90TmaGmmaWarpSpecializedILi3ENS5_IJNS4_1CILi1EEESB_SB_EEENS1_32KernelTmaWarpSpecializedPingpongEEENS5_IJNSA_ILi64EEENSA_ILi256EEENSA_ILi128EEEEEENS_10bfloat16_tENS5_IJlSB_lEEESJ_SK_NS4_8TiledMMAINS4_8MMA_AtomIJNS4_4SM904GMMA28MMA_64x256x16_F32BF16BF16_SSILNSO_5MajorE0ELSQ_0ELNSO_7ScaleInE1ELSR_1EEEEEENS4_6LayoutISC_NS5_IJNSA_ILi0EEESV_SV_EEEEENS5_IJNS4_10UnderscoreESY_SY_EEEEENS4_13SM90_TMA_LOADENS4_14ComposedLayoutINS4_7SwizzleILi3ELi4ELi3EEENS4_18smem_ptr_flag_bitsILi16EEENSU_INS5_IJNSA_ILi8EEESF_EEENS5_IJSF_SB_EEEEEEEvNS4_8identityES11_S1B_vS1C_EENS_8epilogue10collective6detail29Sm90TmaWarpSpecializedAdapterINS1F_15DefaultEpilogueISJ_SK_SK_NS1E_6thread17LinearCombinationISJ_Li1EffLNS1J_9ScaleType4KindE0ELNS_15FloatRoundStyleE2ESJ_EENS1_15EpilogueDefaultEEEEEvvEEEEvNT_6ParamsE --------------------------
	.section	.nv.shared._ZN7cutlass13device_kernelINS_4gemm6kernel13GemmUniversalIN4cute5tupleIJiiiiEEENS1_10collective13CollectiveMmaINS1_34MainloopSm90TmaGmmaWarpSpecializedILi3ENS5_IJNS4_1CILi1EEESB_SB_EEENS1_32KernelTmaWarpSpecializedPingpongEEENS5_IJNSA_ILi64EEENSA_ILi256EEENSA_ILi128EEEEEENS_10bfloat16_tENS5_IJlSB_lEEESJ_SK_NS4_8TiledMMAINS4_8MMA_AtomIJNS4_4SM904GMMA28MMA_64x256x16_F32BF16BF16_SSILNSO_5MajorE0ELSQ_0ELNSO_7ScaleInE1ELSR_1EEEEEENS4_6LayoutISC_NS5_IJNSA_ILi0EEESV_SV_EEEEENS5_IJNS4_10UnderscoreESY_SY_EEEEENS4_13SM90_TMA_LOADENS4_14ComposedLayoutINS4_7SwizzleILi3ELi4ELi3EEENS4_18smem_ptr_flag_bitsILi16EEENSU_INS5_IJNSA_ILi8EEESF_EEENS5_IJSF_SB_EEEEEEEvNS4_8identityES11_S1B_vS1C_EENS_8epilogue10collective6detail29Sm90TmaWarpSpecializedAdapterINS1F_15DefaultEpilogueISJ_SK_SK_NS1E_6thread17LinearCombinationISJ_Li1EffLNS1J_9ScaleType4KindE0ELNS_15FloatRoundStyleE2ESJ_EENS1_15EpilogueDefaultEEEEEvvEEEEvNT_6ParamsE,"aw",@nobits
	.sectionflags	@""
	.align	16
	.zero		1024


//--------------------- .nv.shared.reserved.0     --------------------------
	.section	.nv.shared.reserved.0,"aw",@nobits
	.weak		__nv_reservedSMEM_offset_0_alias
	.size		__nv_reservedSMEM_offset_0_alias, 0, 0
	.other		__nv_reservedSMEM_offset_0_alias,@"STO_CUDA_RESERVED_SHARED STV_DEFAULT"
__nv_reservedSMEM_offset_0_alias:
	.zero		0


//--------------------- .nv.global                --------------------------
	.section	.nv.global,"aw",@nobits
.nv.global:
	.type		_ZN40_INTERNAL_c3ef34ae_4_k_cu_2b8b9d50_156724cute1_E,@object
	.size		_ZN40_INTERNAL_c3ef34ae_4_k_cu_2b8b9d50_156724cute1_E,(_ZN40_INTERNAL_c3ef34ae_4_k_cu_2b8b9d50_156724cuda3std3__45__cpo6cbeginE - _ZN40_INTERNAL_c3ef34ae_4_k_cu_2b8b9d50_156724cute1_E)
_ZN40_INTERNAL_c3ef34ae_4_k_cu_2b8b9d50_156724cute1_E:
	.zero		1
	.type		_ZN40_INTERNAL_c3ef34ae_4_k_cu_2b8b9d50_156724cuda3std3__45__cpo6cbeginE,@object
	.size		_ZN40_INTERNAL_c3ef34ae_4_k_cu_2b8b9d50_156724cuda3std3__45__cpo6cbeginE,(_ZN40_INTERNAL_c3ef34ae_4_k_cu_2b8b9d50_156724cuda3std3__48in_placeE - _ZN40_INTERNAL_c3ef34ae_4_k_cu_2b8b9d50_156724cuda3std3__45__cpo6cbeginE)
_ZN40_INTERNAL_c3ef34ae_4_k_cu_2b8b9d50_156724cuda3std3__45__cpo6cbeginE:
	.zero		1
	.type		_ZN40_INTERNAL_c3ef34ae_4_k_cu_2b8b9d50_156724cuda3std3__48in_placeE,@object
	.size		_ZN40_INTERNAL_c3ef34ae_4_k_cu_2b8b9d50_156724cuda3std3__48in_placeE,(_ZN40_INTERNAL_c3ef34ae_4_k_cu_2b8b9d50_156724cuda3std6ranges3__45__cpo9iter_moveE - _ZN40_INTERNAL_c3ef34ae_4_k_cu_2b8b9d50_156724cuda3std3__48in_placeE)
_ZN40_INTERNAL_c3ef34ae_4_k_cu_2b8b9d50_156724cuda3std3__48in_placeE:
	.zero		1
	.type		_ZN40_INTERNAL_c3ef34ae_4_k_cu_2b8b9d50_156724cuda3std6ranges3__45__cpo9iter_moveE,@object
	.size		_ZN40_INTERNAL_c3ef34ae_4_k_cu_2b8b9d50_156724cuda3std6ranges3__45__cpo9iter_moveE,(_ZN40_INTERNAL_c3ef34ae_4_k_cu_2b8b9d50_156724cuda3std3__45__cpo5beginE - _ZN40_INTERNAL_c3ef34ae_4_k_cu_2b8b9d50_156724cuda3std6ranges3__45__cpo9iter_moveE)
_ZN40_INTERNAL_c3ef34ae_4_k_cu_2b8b9d50_156724cuda3std6ranges3__45__cpo9iter_moveE:
	.zero		1
	.type		_ZN40_INTERNAL_c3ef34ae_4_k_cu_2b8b9d50_156724cuda3std3__45__cpo5beginE,@object
	.size		_ZN40_INTERNAL_c3ef34ae_4_k_cu_2b8b9d50_156724cuda3std3__45__cpo5beginE,(_ZN40_INTERNAL_c3ef34ae_4_k_cu_2b8b9d50_156724cuda3std3__442_GLOBAL__N__c3ef34ae_4_k_cu_2b8b9d50_156726ignoreE - _ZN40_INTERNAL_c3ef34ae_4_k_cu_2b8b9d50_156724cuda3std3__45__cpo5beginE)
_ZN40_INTERNAL_c3ef34ae_4_k_cu_2b8b9d50_156724cuda3std3__45__cpo5beginE:
	.zero		1
	.type		_ZN40_INTERNAL_c3ef34ae_4_k_cu_2b8b9d50_156724cuda3std3__442_GLOBAL__N__c3ef34ae_4_k_cu_2b8b9d50_156726ignoreE,@object
	.size		_ZN40_INTERNAL_c3ef34ae_4_k_cu_2b8b9d50_156724cuda3std3__442_GLOBAL__N__c3ef34ae_4_k_cu_2b8b9d50_156726ignoreE,(_ZN40_INTERNAL_c3ef34ae_4_k_cu_2b8b9d50_156724cute7productE - _ZN40_INTERNAL_c3ef34ae_4_k_cu_2b8b9d50_156724cuda3std3__442_GLOBAL__N__c3ef34ae_4_k_cu_2b8b9d50_156726ignoreE)
_ZN40_INTERNAL_c3ef34ae_4_k_cu_2b8b9d50_156724cuda3std3__442_GLOBAL__N__c3ef34ae_4_k_cu_2b8b9d50_156726ignoreE:
	.zero		1
	.type		_ZN40_INTERNAL_c3ef34ae_4_k_cu_2b8b9d50_156724cute7productE,@object
	.size		_ZN40_INTERNAL_c3ef34ae_4_k_cu_2b8b9d50_156724cute7productE,(_ZN40_INTERNAL_c3ef34ae_4_k_cu_2b8b9d50_156724cuda3std3__45__cpo3endE - _ZN40_INTERNAL_c3ef34ae_4_k_cu_2b8b9d50_156724cute7productE)
_ZN40_INTERNAL_c3ef34ae_4_k_cu_2b8b9d50_156724cute7productE:
	.zero		1
	.type		_ZN40_INTERNAL_c3ef34ae_4_k_cu_2b8b9d50_156724cuda3std3__45__cpo3endE,@object
	.size		_ZN40_INTERNAL_c3ef34ae_4_k_cu_2b8b9d50_156724cuda3std3__45__cpo3endE,(_ZN40_INTERNAL_c3ef34ae_4_k_cu_2b8b9d50_156724cuda3std3__419piecewise_constructE - _ZN40_INTERNAL_c3ef34ae_4_k_cu_2b8b9d50_156724cuda3std3__45__cpo3endE)
_ZN40_INTERNAL_c3ef34ae_4_k_cu_2b8b9d50_156724cuda3std3__45__cpo3endE:
	.zero		1
	.type		_ZN40_INTERNAL_c3ef34ae_4_k_cu_2b8b9d50_156724cuda3std3__419piecewise_constructE,@object
	.size		_ZN40_INTERNAL_c3ef34ae_4_k_cu_2b8b9d50_156724cuda3std3__419piecewise_constructE,(_ZN40_INTERNAL_c3ef34ae_4_k_cu_2b8b9d50_156724cuda3std3__45__cpo4cendE - _ZN40_INTERNAL_c3ef34ae_4_k_cu_2b8b9d50_156724cuda3std3__419piecewise_constructE)
_ZN40_INTERNAL_c3ef34ae_4_k_cu_2b8b9d50_156724cuda3std3__419piecewise_constructE:
	.zero		1
	.type		_ZN40_INTERNAL_c3ef34ae_4_k_cu_2b8b9d50_156724cuda3std3__45__cpo4cendE,@object
	.size		_ZN40_INTERNAL_c3ef34ae_4_k_cu_2b8b9d50_156724cuda3std3__45__cpo4cendE,(_ZN40_INTERNAL_c3ef34ae_4_k_cu_2b8b9d50_156724cuda3std6ranges3__45__cpo4swapE - _ZN40_INTERNAL_c3ef34ae_4_k_cu_2b8b9d50_156724cuda3std3__45__cpo4cendE)
_ZN40_INTERNAL_c3ef34ae_4_k_cu_2b8b9d50_156724cuda3std3__45__cpo4cendE:
	.zero		1
	.type		_ZN40_INTERNAL_c3ef34ae_4_k_cu_2b8b9d50_156724cuda3std6ranges3__45__cpo4swapE,@object
	.size		_ZN40_INTERNAL_c3ef34ae_4_k_cu_2b8b9d50_156724cuda3std6ranges3__45__cpo4swapE,(.L_8 - _ZN40_INTERNAL_c3ef34ae_4_k_cu_2b8b9d50_156724cuda3std6ranges3__45__cpo4swapE)
_ZN40_INTERNAL_c3ef34ae_4_k_cu_2b8b9d50_156724cuda3std6ranges3__45__cpo4swapE:
	.zero		1
.L_8:


//--------------------- .nv.constant0._ZN7cutlass13device_kernelINS_4gemm6kernel13GemmUniversalIN4cute5tupleIJiiiiEEENS1_10collective13CollectiveMmaINS1_34MainloopSm90TmaGmmaWarpSpecializedILi3ENS5_IJNS4_1CILi1EEESB_SB_EEENS1_32KernelTmaWarpSpecializedPingpongEEENS5_IJNSA_ILi64EEENSA_ILi256EEENSA_ILi128EEEEEENS_10bfloat16_tENS5_IJlSB_lEEESJ_SK_NS4_8TiledMMAINS4_8MMA_AtomIJNS4_4SM904GMMA28MMA_64x256x16_F32BF16BF16_SSILNSO_5MajorE0ELSQ_0ELNSO_7ScaleInE1ELSR_1EEEEEENS4_6LayoutISC_NS5_IJNSA_ILi0EEESV_SV_EEEEENS5_IJNS4_10UnderscoreESY_SY_EEEEENS4_13SM90_TMA_LOADENS4_14ComposedLayoutINS4_7SwizzleILi3ELi4ELi3EEENS4_18smem_ptr_flag_bitsILi16EEENSU_INS5_IJNSA_ILi8EEESF_EEENS5_IJSF_SB_EEEEEEEvNS4_8identityES11_S1B_vS1C_EENS_8epilogue10collective6detail29Sm90TmaWarpSpecializedAdapterINS1F_15DefaultEpilogueISJ_SK_SK_NS1E_6thread17LinearCombinationISJ_Li1EffLNS1J_9ScaleType4KindE0ELNS_15FloatRoundStyleE2ESJ_EENS1_15EpilogueDefaultEEEEEvvEEEEvNT_6ParamsE --------------------------
	.section	.nv.constant0._ZN7cutlass13device_kernelINS_4gemm6kernel13GemmUniversalIN4cute5tupleIJiiiiEEENS1_10collective13CollectiveMmaINS1_34MainloopSm90TmaGmmaWarpSpecializedILi3ENS5_IJNS4_1CILi1EEESB_SB_EEENS1_32KernelTmaWarpSpecializedPingpongEEENS5_IJNSA_ILi64EEENSA_ILi256EEENSA_ILi128EEEEEENS_10bfloat16_tENS5_IJlSB_lEEESJ_SK_NS4_8TiledMMAINS4_8MMA_AtomIJNS4_4SM904GMMA28MMA_64x256x16_F32BF16BF16_SSILNSO_5MajorE0ELSQ_0ELNSO_7ScaleInE1ELSR_1EEEEEENS4_6LayoutISC_NS5_IJNSA_ILi0EEESV_SV_EEEEENS5_IJNS4_10UnderscoreESY_SY_EEEEENS4_13SM90_TMA_LOADENS4_14ComposedLayoutINS4_7SwizzleILi3ELi4ELi3EEENS4_18smem_ptr_flag_bitsILi16EEENSU_INS5_IJNSA_ILi8EEESF_EEENS5_IJSF_SB_EEEEEEEvNS4_8identityES11_S1B_vS1C_EENS_8epilogue10collective6detail29Sm90TmaWarpSpecializedAdapterINS1F_15DefaultEpilogueISJ_SK_SK_NS1E_6thread17LinearCombinationISJ_Li1EffLNS1J_9ScaleType4KindE0ELNS_15FloatRoundStyleE2ESJ_EENS1_15EpilogueDefaultEEEEEvvEEEEvNT_6ParamsE,"a",@progbits
	.sectionflags	@""
	.align	4
.nv.constant0._ZN7cutlass13device_kernelINS_4gemm6kernel13GemmUniversalIN4cute5tupleIJiiiiEEENS1_10collective13CollectiveMmaINS1_34MainloopSm90TmaGmmaWarpSpecializedILi3ENS5_IJNS4_1CILi1EEESB_SB_EEENS1_32KernelTmaWarpSpecializedPingpongEEENS5_IJNSA_ILi64EEENSA_ILi256EEENSA_ILi128EEEEEENS_10bfloat16_tENS5_IJlSB_lEEESJ_SK_NS4_8TiledMMAINS4_8MMA_AtomIJNS4_4SM904GMMA28MMA_64x256x16_F32BF16BF16_SSILNSO_5MajorE0ELSQ_0ELNSO_7ScaleInE1ELSR_1EEEEEENS4_6LayoutISC_NS5_IJNSA_ILi0EEESV_SV_EEEEENS5_IJNS4_10UnderscoreESY_SY_EEEEENS4_13SM90_TMA_LOADENS4_14ComposedLayoutINS4_7SwizzleILi3ELi4ELi3EEENS4_18smem_ptr_flag_bitsILi16EEENSU_INS5_IJNSA_ILi8EEESF_EEENS5_IJSF_SB_EEEEEEEvNS4_8identityES11_S1B_vS1C_EENS_8epilogue10collective6detail29Sm90TmaWarpSpecializedAdapterINS1F_15DefaultEpilogueISJ_SK_SK_NS1E_6thread17LinearCombinationISJ_Li1EffLNS1J_9ScaleType4KindE0ELNS_15FloatRoundStyleE2ESJ_EENS1_15EpilogueDefaultEEEEEvvEEEEvNT_6ParamsE:
	.zero		1664


//--------------------- SYMBOLS --------------------------

	.type		.nv.reservedSmem.offset0,@object
	.size		.nv.reservedSmem.offset0,0x4
	.type		__assertfail,@function
